	.target	sm_90a

	.elftype	@"ET_EXEC"


//--------------------- .note.nv.tkinfo           --------------------------
	.section	.note.nv.tkinfo,"",@"SHT_NOTE"
	.sectionflags	@"SHF_NOTE_NV_TKINFO"
	.tkinfo
        /*0018*/ 	.word	0x00000002
        /*0030*/ 	.string	""
        /*0030*/ 	.string	"ptxas"
        /*0030*/ 	.string	"Cuda compilation tools, release 13.0, V13.0.88"
        /*0030*/ 	.string	"Build cuda_13.0.r13.0/compiler.36424714_0"
        /*0030*/ 	.string	"-arch sm_90a -m 64 "



//--------------------- .note.nv.cuinfo           --------------------------
	.section	.note.nv.cuinfo,"",@"SHT_NOTE"
	.sectionflags	@"SHF_NOTE_NV_CUINFO"
        /*0018*/ 	.short	0x0002
        /*001a*/ 	.short	0x005a
        /*001c*/ 	.short	0x0082
	.zero		2


//--------------------- .nv.info                  --------------------------
	.section	.nv.info,"",@"SHT_CUDA_INFO"
	.align	4


	//----- nvinfo : EIATTR_REGCOUNT
	.align		4
        /*0000*/ 	.byte	0x04, 0x2f
        /*0002*/ 	.short	(.L_15 - .L_14)
	.align		4
.L_14:
        /*0004*/ 	.word	index@(_ZN7cutlass13device_kernelINS_4gemm6kernel13GemmUniversalIN4cute5tupleIJiiiiEEENS1_10collective13CollectiveMmaINS1_34MainloopSm90TmaGmmaWarpSpecializedILi7ENS5_IJNS4_1CILi1EEESB_SB_EEENS1_35KernelTmaWarpSpecializedCooperativeEEENS5_IJNSA_ILi256EEESF_NSA_ILi32EEEEEENS_10bfloat16_tENS5_IJlSB_lEEESI_SJ_NS4_8TiledMMAINS4_8MMA_AtomIJNS4_4SM904GMMA28MMA_64x256x16_F32BF16BF16_SSILNSN_5MajorE0ELSP_0ELNSN_7ScaleInE1ELSQ_1EEEEEENS4_6LayoutINS5_IJNSA_ILi2EEESB_SB_EEENS5_IJSB_NSA_ILi0EEESW_EEEEENS5_IJNS4_10UnderscoreESZ_SZ_EEEEENS4_13SM90_TMA_LOADENS4_14ComposedLayoutINS4_7SwizzleILi2ELi4ELi3EEENS4_18smem_ptr_flag_bitsILi16EEENST_INS5_IJNSA_ILi8EEESG_EEENS5_IJSG_SB_EEEEEEEvNS4_8identityES12_S1C_vS1D_EENS_8epilogue10collective6detail29Sm90TmaWarpSpecializedAdapterINS1G_15DefaultEpilogueISI_SJ_SJ_NS1F_6thread17LinearCombinationISI_Li1EffLNS1K_9ScaleType4KindE0ELNS_15FloatRoundStyleE2ESI_EENS1_15EpilogueDefaultEEEEEvvEEEEvNT_6ParamsE)
        /*0008*/ 	.word	0x000000a8


	//----- nvinfo : EIATTR_FRAME_SIZE
	.align		4
.L_15:
        /*000c*/ 	.byte	0x04, 0x11
        /*000e*/ 	.short	(.L_17 - .L_16)
	.align		4
.L_16:
        /*0010*/ 	.word	index@(_ZN7cutlass13device_kernelINS_4gemm6kernel13GemmUniversalIN4cute5tupleIJiiiiEEENS1_10collective13CollectiveMmaINS1_34MainloopSm90TmaGmmaWarpSpecializedILi7ENS5_IJNS4_1CILi1EEESB_SB_EEENS1_35KernelTmaWarpSpecializedCooperativeEEENS5_IJNSA_ILi256EEESF_NSA_ILi32EEEEEENS_10bfloat16_tENS5_IJlSB_lEEESI_SJ_NS4_8TiledMMAINS4_8MMA_AtomIJNS4_4SM904GMMA28MMA_64x256x16_F32BF16BF16_SSILNSN_5MajorE0ELSP_0ELNSN_7ScaleInE1ELSQ_1EEEEEENS4_6LayoutINS5_IJNSA_ILi2EEESB_SB_EEENS5_IJSB_NSA_ILi0EEESW_EEEEENS5_IJNS4_10UnderscoreESZ_SZ_EEEEENS4_13SM90_TMA_LOADENS4_14ComposedLayoutINS4_7SwizzleILi2ELi4ELi3EEENS4_18smem_ptr_flag_bitsILi16EEENST_INS5_IJNSA_ILi8EEESG_EEENS5_IJSG_SB_EEEEEEEvNS4_8identityES12_S1C_vS1D_EENS_8epilogue10collective6detail29Sm90TmaWarpSpecializedAdapterINS1G_15DefaultEpilogueISI_SJ_SJ_NS1F_6thread17LinearCombinationISI_Li1EffLNS1K_9ScaleType4KindE0ELNS_15FloatRoundStyleE2ESI_EENS1_15EpilogueDefaultEEEEEvvEEEEvNT_6ParamsE)
        /*0014*/ 	.word	0x000004c0


	//----- nvinfo : EIATTR_MIN_STACK_SIZE
	.align		4
.L_17:
        /*0018*/ 	.byte	0x04, 0x12
        /*001a*/ 	.short	(.L_19 - .L_18)
	.align		4
.L_18:
        /*001c*/ 	.word	index@(_ZN7cutlass13device_kernelINS_4gemm6kernel13GemmUniversalIN4cute5tupleIJiiiiEEENS1_10collective13CollectiveMmaINS1_34MainloopSm90TmaGmmaWarpSpecializedILi7ENS5_IJNS4_1CILi1EEESB_SB_EEENS1_35KernelTmaWarpSpecializedCooperativeEEENS5_IJNSA_ILi256EEESF_NSA_ILi32EEEEEENS_10bfloat16_tENS5_IJlSB_lEEESI_SJ_NS4_8TiledMMAINS4_8MMA_AtomIJNS4_4SM904GMMA28MMA_64x256x16_F32BF16BF16_SSILNSN_5MajorE0ELSP_0ELNSN_7ScaleInE1ELSQ_1EEEEEENS4_6LayoutINS5_IJNSA_ILi2EEESB_SB_EEENS5_IJSB_NSA_ILi0EEESW_EEEEENS5_IJNS4_10UnderscoreESZ_SZ_EEEEENS4_13SM90_TMA_LOADENS4_14ComposedLayoutINS4_7SwizzleILi2ELi4ELi3EEENS4_18smem_ptr_flag_bitsILi16EEENST_INS5_IJNSA_ILi8EEESG_EEENS5_IJSG_SB_EEEEEEEvNS4_8identityES12_S1C_vS1D_EENS_8epilogue10collective6detail29Sm90TmaWarpSpecializedAdapterINS1G_15DefaultEpilogueISI_SJ_SJ_NS1F_6thread17LinearCombinationISI_Li1EffLNS1K_9ScaleType4KindE0ELNS_15FloatRoundStyleE2ESI_EENS1_15EpilogueDefaultEEEEEvvEEEEvNT_6ParamsE)
        /*0020*/ 	.word	0x000004c0
.L_19:


//--------------------- .nv.compat                --------------------------
	.section	.nv.compat,"",@"SHT_CUDA_COMPAT_INFO"
	.align	4
        /*0000*/ 	.byte	0x02, 0x09, 0x01, 0x00, 0x02, 0x02, 0x04, 0x00, 0x02, 0x05, 0x05, 0x00, 0x03, 0x07, 0x01, 0x01
        /*0010*/ 	.byte	0x02, 0x03, 0x01, 0x00, 0x02, 0x06, 0x01, 0x00, 0x04, 0x0b, 0x08, 0x00, 0x00, 0x00, 0x00, 0x00
        /*0020*/ 	.byte	0x00, 0x00, 0x00, 0x00


//--------------------- .nv.info._ZN7cutlass13device_kernelINS_4gemm6kernel13GemmUniversalIN4cute5tupleIJiiiiEEENS1_10collective13CollectiveMmaINS1_34MainloopSm90TmaGmmaWarpSpecializedILi7ENS5_IJNS4_1CILi1EEESB_SB_EEENS1_35KernelTmaWarpSpecializedCooperativeEEENS5_IJNSA_ILi256EEESF_NSA_ILi32EEEEEENS_10bfloat16_tENS5_IJlSB_lEEESI_SJ_NS4_8TiledMMAINS4_8MMA_AtomIJNS4_4SM904GMMA28MMA_64x256x16_F32BF16BF16_SSILNSN_5MajorE0ELSP_0ELNSN_7ScaleInE1ELSQ_1EEEEEENS4_6LayoutINS5_IJNSA_ILi2EEESB_SB_EEENS5_IJSB_NSA_ILi0EEESW_EEEEENS5_IJNS4_10UnderscoreESZ_SZ_EEEEENS4_13SM90_TMA_LOADENS4_14ComposedLayoutINS4_7SwizzleILi2ELi4ELi3EEENS4_18smem_ptr_flag_bitsILi16EEENST_INS5_IJNSA_ILi8EEESG_EEENS5_IJSG_SB_EEEEEEEvNS4_8identityES12_S1C_vS1D_EENS_8epilogue10collective6detail29Sm90TmaWarpSpecializedAdapterINS1G_15DefaultEpilogueISI_SJ_SJ_NS1F_6thread17LinearCombinationISI_Li1EffLNS1K_9ScaleType4KindE0ELNS_15FloatRoundStyleE2ESI_EENS1_15EpilogueDefaultEEEEEvvEEEEvNT_6ParamsE --------------------------
	.section	.nv.info._ZN7cutlass13device_kernelINS_4gemm6kernel13GemmUniversalIN4cute5tupleIJiiiiEEENS1_10collective13CollectiveMmaINS1_34MainloopSm90TmaGmmaWarpSpecializedILi7ENS5_IJNS4_1CILi1EEESB_SB_EEENS1_35KernelTmaWarpSpecializedCooperativeEEENS5_IJNSA_ILi256EEESF_NSA_ILi32EEEEEENS_10bfloat16_tENS5_IJlSB_lEEESI_SJ_NS4_8TiledMMAINS4_8MMA_AtomIJNS4_4SM904GMMA28MMA_64x256x16_F32BF16BF16_SSILNSN_5MajorE0ELSP_0ELNSN_7ScaleInE1ELSQ_1EEEEEENS4_6LayoutINS5_IJNSA_ILi2EEESB_SB_EEENS5_IJSB_NSA_ILi0EEESW_EEEEENS5_IJNS4_10UnderscoreESZ_SZ_EEEEENS4_13SM90_TMA_LOADENS4_14ComposedLayoutINS4_7SwizzleILi2ELi4ELi3EEENS4_18smem_ptr_flag_bitsILi16EEENST_INS5_IJNSA_ILi8EEESG_EEENS5_IJSG_SB_EEEEEEEvNS4_8identityES12_S1C_vS1D_EENS_8epilogue10collective6detail29Sm90TmaWarpSpecializedAdapterINS1G_15DefaultEpilogueISI_SJ_SJ_NS1F_6thread17LinearCombinationISI_Li1EffLNS1K_9ScaleType4KindE0ELNS_15FloatRoundStyleE2ESI_EENS1_15EpilogueDefaultEEEEEvvEEEEvNT_6ParamsE,"",@"SHT_CUDA_INFO"
	.sectionflags	@""
	.align	4


	//----- nvinfo : EIATTR_CUDA_API_VERSION
	.align		4
        /*0000*/ 	.byte	0x04, 0x37
        /*0002*/ 	.short	(.L_21 - .L_20)
.L_20:
        /*0004*/ 	.word	0x00000082


	//----- nvinfo : EIATTR_KPARAM_INFO
	.align		4
.L_21:
        /*0008*/ 	.byte	0x04, 0x17
        /*000a*/ 	.short	(.L_23 - .L_22)
.L_22:
        /*000c*/ 	.word	0x00000000
        /*0010*/ 	.short	0x0000
        /*0012*/ 	.short	0x0070
        /*0014*/ 	.byte	0x00, 0xf0, 0x01, 0x10


	//----- nvinfo : EIATTR_SPARSE_MMA_MASK
	.align		4
.L_23:
        /*0018*/ 	.byte	0x03, 0x50
        /*001a*/ 	.short	0x0000


	//----- nvinfo : EIATTR_MAXREG_COUNT
	.align		4
        /*001c*/ 	.byte	0x03, 0x1b
        /*001e*/ 	.short	0x00a8


	//----- nvinfo : EIATTR_NUM_BARRIERS
	.align		4
        /*0020*/ 	.byte	0x02, 0x4c
        /*0022*/ 	.byte	0x01
	.zero		1


	//----- nvinfo : EIATTR_EXTERNS
	.align		4
        /*0024*/ 	.byte	0x04, 0x0f
        /*0026*/ 	.short	(.L_25 - .L_24)


	//   ....[0]....
	.align		4
.L_24:
        /*0028*/ 	.word	index@(__assertfail)


	//----- nvinfo : EIATTR_ANNOTATIONS
	.align		4
.L_25:
        /*002c*/ 	.byte	0x04, 0x55
        /*002e*/ 	.short	(.L_27 - .L_26)


	//   ....[0]....
.L_26:
        /*0030*/ 	.word	0x00000001
        /*0034*/ 	.byte	0xf0, 0x06, 0x00, 0x00, 0x01, 0x00, 0x00, 0x00, 0x10, 0x07, 0x00, 0x00, 0x01, 0x00, 0x00, 0x00
        /* <DEDUP_REMOVED lines=377> */
        /*17d4*/ 	.byte	0xd0, 0x6d, 0x01, 0x00


	//----- nvinfo : EIATTR_MERCURY_ISA_VERSION
	.align		4
.L_27:
        /*17d8*/ 	.byte	0x03, 0x5f
        /*17da*/ 	.short	0x0101


	//----- nvinfo : EIATTR_INT_WARP_WIDE_INSTR_OFFSETS
	.align		4
        /*17dc*/ 	.byte	0x04, 0x31
        /*17de*/ 	.short	(.L_29 - .L_28)


	//   ....[0]....
.L_28:
        /*17e0*/ 	.word	0x00000560


	//   ....[1]....
        /*17e4*/ 	.word	0x00000570


	//   ....[2]....
        /*17e8*/ 	.word	0x00000600


	//----- nvinfo : EIATTR_COOP_GROUP_MASK_REGIDS
	.align		4
.L_29:
        /*17ec*/ 	.byte	0x04, 0x29
        /*17ee*/ 	.short	(.L_31 - .L_30)


	//   ....[0]....
.L_30:
        /*17f0*/ 	.word	0xffffffff


	//   ....[1]....
        /*17f4*/ 	.word	0xffffffff


	//   ....[2]....
        /*17f8*/ 	.word	0xffffffff


	//   ....[3]....
        /*17fc*/ 	.word	0xffffffff


	//   ....[4]....
        /*1800*/ 	.word	0xffffffff


	//----- nvinfo : EIATTR_COOP_GROUP_INSTR_OFFSETS
	.align		4
.L_31:
        /*1804*/ 	.byte	0x04, 0x28
        /*1806*/ 	.short	(.L_33 - .L_32)


	//   ....[0]....
.L_32:
        /*1808*/ 	.word	0x00000070


	//   ....[1]....
        /*180c*/ 	.word	0x00000080


	//   ....[2]....
        /*1810*/ 	.word	0x000001a0


	//   ....[3]....
        /*1814*/ 	.word	0x00000410


	//   ....[4]....
        /*1818*/ 	.word	0x000011d0


	//----- nvinfo : EIATTR_REG_RECONFIG
	.align		4
.L_33:
        /*181c*/ 	.byte	0x01, 0x54
	.zero		2


	//----- nvinfo : EIATTR_SYSCALL_OFFSETS
	.align		4
        /*1820*/ 	.byte	0x04, 0x46
        /*1822*/ 	.short	(.L_35 - .L_34)


	//   ....[0]....
.L_34:
        /*1824*/ 	.word	0x00001380


	//----- nvinfo : EIATTR_MBARRIER_INSTR_OFFSETS
	.align		4
.L_35:
        /*1828*/ 	.byte	0x04, 0x39
        /*182a*/ 	.short	(.L_37 - .L_36)


	//   ....[0]....
.L_36:
        /*182c*/ 	.word	0x00000320
        /*1830*/ 	.word	0x000000ff
        /*1834*/ 	.word	0x00000000
        /*1838*/ 	.short	0x0100
        /*183a*/ 	.byte	0x08
	.zero		1


	//   ....[1]....
        /*183c*/ 	.word	0x00000330
        /*1840*/ 	.word	0x000000ff
        /*1844*/ 	.word	0x00000038
        /*1848*/ 	.short	0x0100
        /*184a*/ 	.byte	0x08
	.zero		1


	//   ....[2]....
        /*184c*/ 	.word	0x00000340
        /*1850*/ 	.word	0x000000ff
        /*1854*/ 	.word	0x00000008
        /*1858*/ 	.short	0x0100
        /*185a*/ 	.byte	0x08
	.zero		1


	//   ....[3]....
        /*185c*/ 	.word	0x00000350
        /*1860*/ 	.word	0x000000ff
        /*1864*/ 	.word	0x00000040
        /*1868*/ 	.short	0x0100
        /*186a*/ 	.byte	0x08
	.zero		1


	//   ....[4]....
        /*186c*/ 	.word	0x00000360
        /*1870*/ 	.word	0x000000ff
        /*1874*/ 	.word	0x00000010
        /*1878*/ 	.short	0x0100
        /*187a*/ 	.byte	0x08
	.zero		1


	//   ....[5]....
        /*187c*/ 	.word	0x00000370
        /*1880*/ 	.word	0x000000ff
        /*1884*/ 	.word	0x00000048
        /*1888*/ 	.short	0x0100
        /*188a*/ 	.byte	0x08
	.zero		1


	//   ....[6]....
        /*188c*/ 	.word	0x00000380
        /*1890*/ 	.word	0x000000ff
        /*1894*/ 	.word	0x00000018
        /*1898*/ 	.short	0x0100
        /*189a*/ 	.byte	0x08
	.zero		1


	//   ....[7]....
        /*189c*/ 	.word	0x00000390
        /*18a0*/ 	.word	0x000000ff
        /*18a4*/ 	.word	0x00000050
        /*18a8*/ 	.short	0x0100
        /*18aa*/ 	.byte	0x08
	.zero		1


	//   ....[8]....
        /*18ac*/ 	.word	0x000003a0
        /*18b0*/ 	.word	0x000000ff
        /*18b4*/ 	.word	0x00000020
        /*18b8*/ 	.short	0x0100
        /*18ba*/ 	.byte	0x08
	.zero		1


	//   ....[9]....
        /*18bc*/ 	.word	0x000003b0
        /*18c0*/ 	.word	0x000000ff
        /*18c4*/ 	.word	0x00000058
        /*18c8*/ 	.short	0x0100
        /*18ca*/ 	.byte	0x08
	.zero		1


	//   ....[10]....
        /*18cc*/ 	.word	0x000003c0
        /*18d0*/ 	.word	0x000000ff
        /*18d4*/ 	.word	0x00000028
        /*18d8*/ 	.short	0x0100
        /*18da*/ 	.byte	0x08
	.zero		1


	//   ....[11]....
        /*18dc*/ 	.word	0x000003d0
        /*18e0*/ 	.word	0x000000ff
        /*18e4*/ 	.word	0x00000060
        /*18e8*/ 	.short	0x0100
        /*18ea*/ 	.byte	0x08
	.zero		1


	//   ....[12]....
        /*18ec*/ 	.word	0x000003e0
        /*18f0*/ 	.word	0x000000ff
        /*18f4*/ 	.word	0x00000030
        /*18f8*/ 	.short	0x0100
        /*18fa*/ 	.byte	0x08
	.zero		1


	//   ....[13]....
        /*18fc*/ 	.word	0x000003f0
        /*1900*/ 	.word	0x000000ff
        /*1904*/ 	.word	0x00000068
        /*1908*/ 	.short	0x0100
        /*190a*/ 	.byte	0x08
	.zero		1


	//   ....[14]....
        /*190c*/ 	.word	0x00000680
        /*1910*/ 	.word	0x000000ff
        /*1914*/ 	.word	0x00000080
        /*1918*/ 	.short	0x0100
        /*191a*/ 	.byte	0x10
	.zero		1


	//   ....[15]....
        /*191c*/ 	.word	0x00000720
        /*1920*/ 	.word	0x000000ff
        /*1924*/ 	.word	0x00000088
        /*1928*/ 	.short	0x0100
        /*192a*/ 	.byte	0x10
	.zero		1


	//   ....[16]....
        /*192c*/ 	.word	0x00001420
        /*1930*/ 	.word	0x00000003
        /*1934*/ 	.word	0x00000000
        /*1938*/ 	.short	0x010a
        /*193a*/ 	.byte	0x3f
	.zero		1


	//   ....[17]....
        /*193c*/ 	.word	0x00001460
        /*1940*/ 	.word	0x00000003
        /*1944*/ 	.word	0x00000000
        /*1948*/ 	.short	0x010a
        /*194a*/ 	.byte	0x3f
	.zero		1


	//   ....[18]....
        /*194c*/ 	.word	0x00002a00
        /*1950*/ 	.word	0x000000ff
        /*1954*/ 	.word	0x00000000
        /*1958*/ 	.short	0x010a
        /*195a*/ 	.byte	0x04
	.zero		1


	//   ....[19]....
        /*195c*/ 	.word	0x00002a40
        /*1960*/ 	.word	0x000000ff
        /*1964*/ 	.word	0x00000000
        /*1968*/ 	.short	0x010a
        /*196a*/ 	.byte	0x04
	.zero		1


	//   ....[20]....
        /*196c*/ 	.word	0x00004a80
        /*1970*/ 	.word	0x000000ff
        /*1974*/ 	.word	0x00000000
        /*1978*/ 	.short	0x0101
        /*197a*/ 	.byte	0x04
	.zero		1


	//   ....[21]....
        /*197c*/ 	.word	0x00004cb0
        /*1980*/ 	.word	0x000000ff
        /*1984*/ 	.word	0x00000000
        /*1988*/ 	.short	0x0101
        /*198a*/ 	.byte	0x04
	.zero		1


	//   ....[22]....
        /*198c*/ 	.word	0x00016960
        /*1990*/ 	.word	0x0000000a
        /*1994*/ 	.word	0x00000038
        /*1998*/ 	.short	0x010a
        /*199a*/ 	.byte	0x3f
	.zero		1


	//   ....[23]....
        /*199c*/ 	.word	0x00016ce0
        /*19a0*/ 	.word	0x00000003
        /*19a4*/ 	.word	0x00000088
        /*19a8*/ 	.short	0x0101
        /*19aa*/ 	.byte	0x3f
	.zero		1


	//   ....[24]....
        /*19ac*/ 	.word	0x000174d0
        /*19b0*/ 	.word	0x00000005
        /*19b4*/ 	.word	0x00000000
        /*19b8*/ 	.short	0x010a
        /*19ba*/ 	.byte	0x3f
	.zero		1


	//   ....[25]....
        /*19bc*/ 	.word	0x00017560
        /*19c0*/ 	.word	0x00000007
        /*19c4*/ 	.word	0x00000000
        /*19c8*/ 	.short	0x010a
        /*19ca*/ 	.byte	0x3f
	.zero		1


	//   ....[26]....
        /*19cc*/ 	.word	0x000175f0
        /*19d0*/ 	.word	0x00000007
        /*19d4*/ 	.word	0x00000000
        /*19d8*/ 	.short	0x010a
        /*19da*/ 	.byte	0x3f
	.zero		1


	//   ....[27]....
        /*19dc*/ 	.word	0x00017680
        /*19e0*/ 	.word	0x00000007
        /*19e4*/ 	.word	0x00000000
        /*19e8*/ 	.short	0x010a
        /*19ea*/ 	.byte	0x3f
	.zero		1


	//   ....[28]....
        /*19ec*/ 	.word	0x00017710
        /*19f0*/ 	.word	0x00000007
        /*19f4*/ 	.word	0x00000000
        /*19f8*/ 	.short	0x010a
        /*19fa*/ 	.byte	0x3f
	.zero		1


	//   ....[29]....
        /*19fc*/ 	.word	0x000177a0
        /*1a00*/ 	.word	0x00000007
        /*1a04*/ 	.word	0x00000000
        /*1a08*/ 	.short	0x010a
        /*1a0a*/ 	.byte	0x3f
	.zero		1


	//   ....[30]....
        /*1a0c*/ 	.word	0x00017830
        /*1a10*/ 	.word	0x00000003
        /*1a14*/ 	.word	0x00000000
        /*1a18*/ 	.short	0x010a
        /*1a1a*/ 	.byte	0x3f
	.zero		1


	//   ....[31]....
        /*1a1c*/ 	.word	0x00017890
        /*1a20*/ 	.word	0x00000003
        /*1a24*/ 	.word	0x00000000
        /*1a28*/ 	.short	0x010a
        /*1a2a*/ 	.byte	0x3f
	.zero		1


	//   ....[32]....
        /*1a2c*/ 	.word	0x000178f0
        /*1a30*/ 	.word	0x00000005
        /*1a34*/ 	.word	0x00000000
        /*1a38*/ 	.short	0x010a
        /*1a3a*/ 	.byte	0x3f
	.zero		1


	//   ....[33]....
        /*1a3c*/ 	.word	0x000179c0
        /*1a40*/ 	.word	0x0000000a
        /*1a44*/ 	.word	0x00000038
        /*1a48*/ 	.short	0x010a
        /*1a4a*/ 	.byte	0x3f
	.zero		1


	//   ....[34]....
        /*1a4c*/ 	.word	0x00017a90
        /*1a50*/ 	.word	0x00000005
        /*1a54*/ 	.word	0x00000000
        /*1a58*/ 	.short	0x010a
        /*1a5a*/ 	.byte	0x3f
	.zero		1


	//   ....[35]....
        /*1a5c*/ 	.word	0x00017ae0
        /*1a60*/ 	.word	0x00000007
        /*1a64*/ 	.word	0x00000000
        /*1a68*/ 	.short	0x010a
        /*1a6a*/ 	.byte	0x3f
	.zero		1


	//   ....[36]....
        /*1a6c*/ 	.word	0x00017b30
        /*1a70*/ 	.word	0x00000007
        /*1a74*/ 	.word	0x00000000
        /*1a78*/ 	.short	0x010a
        /*1a7a*/ 	.byte	0x3f
	.zero		1


	//   ....[37]....
        /*1a7c*/ 	.word	0x00017b80
        /*1a80*/ 	.word	0x00000007
        /*1a84*/ 	.word	0x00000000
        /*1a88*/ 	.short	0x010a
        /*1a8a*/ 	.byte	0x3f
	.zero		1


	//   ....[38]....
        /*1a8c*/ 	.word	0x00017bd0
        /*1a90*/ 	.word	0x00000007
        /*1a94*/ 	.word	0x00000000
        /*1a98*/ 	.short	0x010a
        /*1a9a*/ 	.byte	0x3f
	.zero		1


	//   ....[39]....
        /*1a9c*/ 	.word	0x00017c20
        /*1aa0*/ 	.word	0x00000007
        /*1aa4*/ 	.word	0x00000000
        /*1aa8*/ 	.short	0x010a
        /*1aaa*/ 	.byte	0x3f
	.zero		1


	//----- nvinfo : EIATTR_NUM_MBARRIERS
	.align		4
.L_37:
        /*1aac*/ 	.byte	0x03, 0x38
        /*1aae*/ 	.short	0x0010


	//----- nvinfo : EIATTR_EXIT_INSTR_OFFSETS
	.align		4
        /*1ab0*/ 	.byte	0x04, 0x1c
        /*1ab2*/ 	.short	(.L_39 - .L_38)


	//   ....[0]....
.L_38:
        /*1ab4*/ 	.word	0x00000780


	//   ....[1]....
        /*1ab8*/ 	.word	0x000010f0


	//   ....[2]....
        /*1abc*/ 	.word	0x00015ee0


	//   ....[3]....
        /*1ac0*/ 	.word	0x000165f0


	//   ....[4]....
        /*1ac4*/ 	.word	0x00017880


	//----- nvinfo : EIATTR_MAX_THREADS
	.align		4
.L_39:
        /*1ac8*/ 	.byte	0x04, 0x05
        /*1aca*/ 	.short	(.L_41 - .L_40)
.L_40:
        /*1acc*/ 	.word	0x00000180
        /*1ad0*/ 	.word	0x00000001
        /*1ad4*/ 	.word	0x00000001


	//----- nvinfo : EIATTR_CRS_STACK_SIZE
	.align		4
.L_41:
        /*1ad8*/ 	.byte	0x04, 0x1e
        /*1ada*/ 	.short	(.L_43 - .L_42)
.L_42:
        /*1adc*/ 	.word	0x00000000


	//----- nvinfo : EIATTR_CBANK_PARAM_SIZE
	.align		4
.L_43:
        /*1ae0*/ 	.byte	0x03, 0x19
        /*1ae2*/ 	.short	0x0470


	//----- nvinfo : EIATTR_PARAM_CBANK
	.align		4
        /*1ae4*/ 	.byte	0x04, 0x0a
        /*1ae6*/ 	.short	(.L_45 - .L_44)
	.align		4
.L_44:
        /*1ae8*/ 	.word	index@(.nv.constant0._ZN7cutlass13device_kernelINS_4gemm6kernel13GemmUniversalIN4cute5tupleIJiiiiEEENS1_10collective13CollectiveMmaINS1_34MainloopSm90TmaGmmaWarpSpecializedILi7ENS5_IJNS4_1CILi1EEESB_SB_EEENS1_35KernelTmaWarpSpecializedCooperativeEEENS5_IJNSA_ILi256EEESF_NSA_ILi32EEEEEENS_10bfloat16_tENS5_IJlSB_lEEESI_SJ_NS4_8TiledMMAINS4_8MMA_AtomIJNS4_4SM904GMMA28MMA_64x256x16_F32BF16BF16_SSILNSN_5MajorE0ELSP_0ELNSN_7ScaleInE1ELSQ_1EEEEEENS4_6LayoutINS5_IJNSA_ILi2EEESB_SB_EEENS5_IJSB_NSA_ILi0EEESW_EEEEENS5_IJNS4_10UnderscoreESZ_SZ_EEEEENS4_13SM90_TMA_LOADENS4_14ComposedLayoutINS4_7SwizzleILi2ELi4ELi3EEENS4_18smem_ptr_flag_bitsILi16EEENST_INS5_IJNSA_ILi8EEESG_EEENS5_IJSG_SB_EEEEEEEvNS4_8identityES12_S1C_vS1D_EENS_8epilogue10collective6detail29Sm90TmaWarpSpecializedAdapterINS1G_15DefaultEpilogueISI_SJ_SJ_NS1F_6thread17LinearCombinationISI_Li1EffLNS1K_9ScaleType4KindE0ELNS_15FloatRoundStyleE2ESI_EENS1_15EpilogueDefaultEEEEEvvEEEEvNT_6ParamsE)
        /*1aec*/ 	.short	0x0210
        /*1aee*/ 	.short	0x0470


	//----- nvinfo : EIATTR_SW_WAR
	.align		4
.L_45:
        /*1af0*/ 	.byte	0x04, 0x36
        /*1af2*/ 	.short	(.L_47 - .L_46)
.L_46:
        /*1af4*/ 	.word	0x00000008
.L_47:


//--------------------- .nv.callgraph             --------------------------
	.section	.nv.callgraph,"",@"SHT_CUDA_CALLGRAPH"
	.align	4
	.sectionentsize	8
	.align		4
        /*0000*/ 	.word	0x00000000
	.align		4
        /*0004*/ 	.word	0xffffffff
	.align		4
        /*0008*/ 	.word	index@(_ZN7cutlass13device_kernelINS_4gemm6kernel13GemmUniversalIN4cute5tupleIJiiiiEEENS1_10collective13CollectiveMmaINS1_34MainloopSm90TmaGmmaWarpSpecializedILi7ENS5_IJNS4_1CILi1EEESB_SB_EEENS1_35KernelTmaWarpSpecializedCooperativeEEENS5_IJNSA_ILi256EEESF_NSA_ILi32EEEEEENS_10bfloat16_tENS5_IJlSB_lEEESI_SJ_NS4_8TiledMMAINS4_8MMA_AtomIJNS4_4SM904GMMA28MMA_64x256x16_F32BF16BF16_SSILNSN_5MajorE0ELSP_0ELNSN_7ScaleInE1ELSQ_1EEEEEENS4_6LayoutINS5_IJNSA_ILi2EEESB_SB_EEENS5_IJSB_NSA_ILi0EEESW_EEEEENS5_IJNS4_10UnderscoreESZ_SZ_EEEEENS4_13SM90_TMA_LOADENS4_14ComposedLayoutINS4_7SwizzleILi2ELi4ELi3EEENS4_18smem_ptr_flag_bitsILi16EEENST_INS5_IJNSA_ILi8EEESG_EEENS5_IJSG_SB_EEEEEEEvNS4_8identityES12_S1C_vS1D_EENS_8epilogue10collective6detail29Sm90TmaWarpSpecializedAdapterINS1G_15DefaultEpilogueISI_SJ_SJ_NS1F_6thread17LinearCombinationISI_Li1EffLNS1K_9ScaleType4KindE0ELNS_15FloatRoundStyleE2ESI_EENS1_15EpilogueDefaultEEEEEvvEEEEvNT_6ParamsE)
	.align		4
        /*000c*/ 	.word	index@(__assertfail)
	.align		4
        /*0010*/ 	.word	0x00000000
	.align		4
        /*0014*/ 	.word	0xfffffffe
	.align		4
        /*0018*/ 	.word	0x00000000
	.align		4
        /*001c*/ 	.word	0xfffffffd
	.align		4
        /*0020*/ 	.word	0x00000000
	.align		4
        /*0024*/ 	.word	0xfffffffc


//--------------------- .nv.constant4             --------------------------
	.section	.nv.constant4,"a",@progbits
	.align	8
	.align		8
.nv.constant4:
        /*0000*/ 	.dword	__assertfail
	.align		8
        /*0008*/ 	.dword	__unnamed_1
	.align		8
        /*0010*/ 	.dword	_ZN40_INTERNAL_068e9a66_4_k_cu_0552e3d1_106894cuda3std3__45__cpo5beginE
	.align		8
        /*0018*/ 	.dword	_ZN40_INTERNAL_068e9a66_4_k_cu_0552e3d1_106894cuda3std3__45__cpo3endE
	.align		8
        /*0020*/ 	.dword	_ZN40_INTERNAL_068e9a66_4_k_cu_0552e3d1_106894cuda3std3__45__cpo6cbeginE
	.align		8
        /*0028*/ 	.dword	_ZN40_INTERNAL_068e9a66_4_k_cu_0552e3d1_106894cuda3std3__45__cpo4cendE
	.align		8
        /*0030*/ 	.dword	_ZN40_INTERNAL_068e9a66_4_k_cu_0552e3d1_106894cuda3std3__442_GLOBAL__N__068e9a66_4_k_cu_0552e3d1_106896ignoreE
	.align		8
        /*0038*/ 	.dword	_ZN40_INTERNAL_068e9a66_4_k_cu_0552e3d1_106894cuda3std3__419piecewise_constructE
	.align		8
        /*0040*/ 	.dword	_ZN40_INTERNAL_068e9a66_4_k_cu_0552e3d1_106894cuda3std3__48in_placeE
	.align		8
        /*0048*/ 	.dword	_ZN40_INTERNAL_068e9a66_4_k_cu_0552e3d1_106894cuda3std6ranges3__45__cpo4swapE
	.align		8
        /*0050*/ 	.dword	_ZN40_INTERNAL_068e9a66_4_k_cu_0552e3d1_106894cuda3std6ranges3__45__cpo9iter_moveE
	.align		8
        /*0058*/ 	.dword	_ZN40_INTERNAL_068e9a66_4_k_cu_0552e3d1_106894cute7productE
	.align		8
        /*0060*/ 	.dword	_ZN40_INTERNAL_068e9a66_4_k_cu_0552e3d1_106894cute1_E
	.align		8
        /*0068*/ 	.dword	$str$22
	.align		8
        /*0070*/ 	.dword	$str$23


//--------------------- .text._ZN7cutlass13device_kernelINS_4gemm6kernel13GemmUniversalIN4cute5tupleIJiiiiEEENS1_10collective13CollectiveMmaINS1_34MainloopSm90TmaGmmaWarpSpecializedILi7ENS5_IJNS4_1CILi1EEESB_SB_EEENS1_35KernelTmaWarpSpecializedCooperativeEEENS5_IJNSA_ILi256EEESF_NSA_ILi32EEEEEENS_10bfloat16_tENS5_IJlSB_lEEESI_SJ_NS4_8TiledMMAINS4_8MMA_AtomIJNS4_4SM904GMMA28MMA_64x256x16_F32BF16BF16_SSILNSN_5MajorE0ELSP_0ELNSN_7ScaleInE1ELSQ_1EEEEEENS4_6LayoutINS5_IJNSA_ILi2EEESB_SB_EEENS5_IJSB_NSA_ILi0EEESW_EEEEENS5_IJNS4_10UnderscoreESZ_SZ_EEEEENS4_13SM90_TMA_LOADENS4_14ComposedLayoutINS4_7SwizzleILi2ELi4ELi3EEENS4_18smem_ptr_flag_bitsILi16EEENST_INS5_IJNSA_ILi8EEESG_EEENS5_IJSG_SB_EEEEEEEvNS4_8identityES12_S1C_vS1D_EENS_8epilogue10collective6detail29Sm90TmaWarpSpecializedAdapterINS1G_15DefaultEpilogueISI_SJ_SJ_NS1F_6thread17LinearCombinationISI_Li1EffLNS1K_9ScaleType4KindE0ELNS_15FloatRoundStyleE2ESI_EENS1_15EpilogueDefaultEEEEEvvEEEEvNT_6ParamsE --------------------------
	.section	.text._ZN7cutlass13device_kernelINS_4gemm6kernel13GemmUniversalIN4cute5tupleIJiiiiEEENS1_10collective13CollectiveMmaINS1_34MainloopSm90TmaGmmaWarpSpecializedILi7ENS5_IJNS4_1CILi1EEESB_SB_EEENS1_35KernelTmaWarpSpecializedCooperativeEEENS5_IJNSA_ILi256EEESF_NSA_ILi32EEEEEENS_10bfloat16_tENS5_IJlSB_lEEESI_SJ_NS4_8TiledMMAINS4_8MMA_AtomIJNS4_4SM904GMMA28MMA_64x256x16_F32BF16BF16_SSILNSN_5MajorE0ELSP_0ELNSN_7ScaleInE1ELSQ_1EEEEEENS4_6LayoutINS5_IJNSA_ILi2EEESB_SB_EEENS5_IJSB_NSA_ILi0EEESW_EEEEENS5_IJNS4_10UnderscoreESZ_SZ_EEEEENS4_13SM90_TMA_LOADENS4_14ComposedLayoutINS4_7SwizzleILi2ELi4ELi3EEENS4_18smem_ptr_flag_bitsILi16EEENST_INS5_IJNSA_ILi8EEESG_EEENS5_IJSG_SB_EEEEEEEvNS4_8identityES12_S1C_vS1D_EENS_8epilogue10collective6detail29Sm90TmaWarpSpecializedAdapterINS1G_15DefaultEpilogueISI_SJ_SJ_NS1F_6thread17LinearCombinationISI_Li1EffLNS1K_9ScaleType4KindE0ELNS_15FloatRoundStyleE2ESI_EENS1_15EpilogueDefaultEEEEEvvEEEEvNT_6ParamsE,"ax",@progbits
	.align	128
.text._ZN7cutlass13device_kernelINS_4gemm6kernel13GemmUniversalIN4cute5tupleIJiiiiEEENS1_10collective13CollectiveMmaINS1_34MainloopSm90TmaGmmaWarpSpecializedILi7ENS5_IJNS4_1CILi1EEESB_SB_EEENS1_35KernelTmaWarpSpecializedCooperativeEEENS5_IJNSA_ILi256EEESF_NSA_ILi32EEEEEENS_10bfloat16_tENS5_IJlSB_lEEESI_SJ_NS4_8TiledMMAINS4_8MMA_AtomIJNS4_4SM904GMMA28MMA_64x256x16_F32BF16BF16_SSILNSN_5MajorE0ELSP_0ELNSN_7ScaleInE1ELSQ_1EEEEEENS4_6LayoutINS5_IJNSA_ILi2EEESB_SB_EEENS5_IJSB_NSA_ILi0EEESW_EEEEENS5_IJNS4_10UnderscoreESZ_SZ_EEEEENS4_13SM90_TMA_LOADENS4_14ComposedLayoutINS4_7SwizzleILi2ELi4ELi3EEENS4_18smem_ptr_flag_bitsILi16EEENST_INS5_IJNSA_ILi8EEESG_EEENS5_IJSG_SB_EEEEEEEvNS4_8identityES12_S1C_vS1D_EENS_8epilogue10collective6detail29Sm90TmaWarpSpecializedAdapterINS1G_15DefaultEpilogueISI_SJ_SJ_NS1F_6thread17LinearCombinationISI_Li1EffLNS1K_9ScaleType4KindE0ELNS_15FloatRoundStyleE2ESI_EENS1_15EpilogueDefaultEEEEEvvEEEEvNT_6ParamsE:
        .type           _ZN7cutlass13device_kernelINS_4gemm6kernel13GemmUniversalIN4cute5tupleIJiiiiEEENS1_10collective13CollectiveMmaINS1_34MainloopSm90TmaGmmaWarpSpecializedILi7ENS5_IJNS4_1CILi1EEESB_SB_EEENS1_35KernelTmaWarpSpecializedCooperativeEEENS5_IJNSA_ILi256EEESF_NSA_ILi32EEEEEENS_10bfloat16_tENS5_IJlSB_lEEESI_SJ_NS4_8TiledMMAINS4_8MMA_AtomIJNS4_4SM904GMMA28MMA_64x256x16_F32BF16BF16_SSILNSN_5MajorE0ELSP_0ELNSN_7ScaleInE1ELSQ_1EEEEEENS4_6LayoutINS5_IJNSA_ILi2EEESB_SB_EEENS5_IJSB_NSA_ILi0EEESW_EEEEENS5_IJNS4_10UnderscoreESZ_SZ_EEEEENS4_13SM90_TMA_LOADENS4_14ComposedLayoutINS4_7SwizzleILi2ELi4ELi3EEENS4_18smem_ptr_flag_bitsILi16EEENST_INS5_IJNSA_ILi8EEESG_EEENS5_IJSG_SB_EEEEEEEvNS4_8identityES12_S1C_vS1D_EENS_8epilogue10collective6detail29Sm90TmaWarpSpecializedAdapterINS1G_15DefaultEpilogueISI_SJ_SJ_NS1F_6thread17LinearCombinationISI_Li1EffLNS1K_9ScaleType4KindE0ELNS_15FloatRoundStyleE2ESI_EENS1_15EpilogueDefaultEEEEEvvEEEEvNT_6ParamsE,@function
        .size           _ZN7cutlass13device_kernelINS_4gemm6kernel13GemmUniversalIN4cute5tupleIJiiiiEEENS1_10collective13CollectiveMmaINS1_34MainloopSm90TmaGmmaWarpSpecializedILi7ENS5_IJNS4_1CILi1EEESB_SB_EEENS1_35KernelTmaWarpSpecializedCooperativeEEENS5_IJNSA_ILi256EEESF_NSA_ILi32EEEEEENS_10bfloat16_tENS5_IJlSB_lEEESI_SJ_NS4_8TiledMMAINS4_8MMA_AtomIJNS4_4SM904GMMA28MMA_64x256x16_F32BF16BF16_SSILNSN_5MajorE0ELSP_0ELNSN_7ScaleInE1ELSQ_1EEEEEENS4_6LayoutINS5_IJNSA_ILi2EEESB_SB_EEENS5_IJSB_NSA_ILi0EEESW_EEEEENS5_IJNS4_10UnderscoreESZ_SZ_EEEEENS4_13SM90_TMA_LOADENS4_14ComposedLayoutINS4_7SwizzleILi2ELi4ELi3EEENS4_18smem_ptr_flag_bitsILi16EEENST_INS5_IJNSA_ILi8EEESG_EEENS5_IJSG_SB_EEEEEEEvNS4_8identityES12_S1C_vS1D_EENS_8epilogue10collective6detail29Sm90TmaWarpSpecializedAdapterINS1G_15DefaultEpilogueISI_SJ_SJ_NS1F_6thread17LinearCombinationISI_Li1EffLNS1K_9ScaleType4KindE0ELNS_15FloatRoundStyleE2ESI_EENS1_15EpilogueDefaultEEEEEvvEEEEvNT_6ParamsE,(.L_x_582 - _ZN7cutlass13device_kernelINS_4gemm6kernel13GemmUniversalIN4cute5tupleIJiiiiEEENS1_10collective13CollectiveMmaINS1_34MainloopSm90TmaGmmaWarpSpecializedILi7ENS5_IJNS4_1CILi1EEESB_SB_EEENS1_35KernelTmaWarpSpecializedCooperativeEEENS5_IJNSA_ILi256EEESF_NSA_ILi32EEEEEENS_10bfloat16_tENS5_IJlSB_lEEESI_SJ_NS4_8TiledMMAINS4_8MMA_AtomIJNS4_4SM904GMMA28MMA_64x256x16_F32BF16BF16_SSILNSN_5MajorE0ELSP_0ELNSN_7ScaleInE1ELSQ_1EEEEEENS4_6LayoutINS5_IJNSA_ILi2EEESB_SB_EEENS5_IJSB_NSA_ILi0EEESW_EEEEENS5_IJNS4_10UnderscoreESZ_SZ_EEEEENS4_13SM90_TMA_LOADENS4_14ComposedLayoutINS4_7SwizzleILi2ELi4ELi3EEENS4_18smem_ptr_flag_bitsILi16EEENST_INS5_IJNSA_ILi8EEESG_EEENS5_IJSG_SB_EEEEEEEvNS4_8identityES12_S1C_vS1D_EENS_8epilogue10collective6detail29Sm90TmaWarpSpecializedAdapterINS1G_15DefaultEpilogueISI_SJ_SJ_NS1F_6thread17LinearCombinationISI_Li1EffLNS1K_9ScaleType4KindE0ELNS_15FloatRoundStyleE2ESI_EENS1_15EpilogueDefaultEEEEEvvEEEEvNT_6ParamsE)
        .other          _ZN7cutlass13device_kernelINS_4gemm6kernel13GemmUniversalIN4cute5tupleIJiiiiEEENS1_10collective13CollectiveMmaINS1_34MainloopSm90TmaGmmaWarpSpecializedILi7ENS5_IJNS4_1CILi1EEESB_SB_EEENS1_35KernelTmaWarpSpecializedCooperativeEEENS5_IJNSA_ILi256EEESF_NSA_ILi32EEEEEENS_10bfloat16_tENS5_IJlSB_lEEESI_SJ_NS4_8TiledMMAINS4_8MMA_AtomIJNS4_4SM904GMMA28MMA_64x256x16_F32BF16BF16_SSILNSN_5MajorE0ELSP_0ELNSN_7ScaleInE1ELSQ_1EEEEEENS4_6LayoutINS5_IJNSA_ILi2EEESB_SB_EEENS5_IJSB_NSA_ILi0EEESW_EEEEENS5_IJNS4_10UnderscoreESZ_SZ_EEEEENS4_13SM90_TMA_LOADENS4_14ComposedLayoutINS4_7SwizzleILi2ELi4ELi3EEENS4_18smem_ptr_flag_bitsILi16EEENST_INS5_IJNSA_ILi8EEESG_EEENS5_IJSG_SB_EEEEEEEvNS4_8identityES12_S1C_vS1D_EENS_8epilogue10collective6detail29Sm90TmaWarpSpecializedAdapterINS1G_15DefaultEpilogueISI_SJ_SJ_NS1F_6thread17LinearCombinationISI_Li1EffLNS1K_9ScaleType4KindE0ELNS_15FloatRoundStyleE2ESI_EENS1_15EpilogueDefaultEEEEEvvEEEEvNT_6ParamsE,@"STO_CUDA_ENTRY STV_DEFAULT"
_ZN7cutlass13device_kernelINS_4gemm6kernel13GemmUniversalIN4cute5tupleIJiiiiEEENS1_10collective13CollectiveMmaINS1_34MainloopSm90TmaGmmaWarpSpecializedILi7ENS5_IJNS4_1CILi1EEESB_SB_EEENS1_35KernelTmaWarpSpecializedCooperativeEEENS5_IJNSA_ILi256EEESF_NSA_ILi32EEEEEENS_10bfloat16_tENS5_IJlSB_lEEESI_SJ_NS4_8TiledMMAINS4_8MMA_AtomIJNS4_4SM904GMMA28MMA_64x256x16_F32BF16BF16_SSILNSN_5MajorE0ELSP_0ELNSN_7ScaleInE1ELSQ_1EEEEEENS4_6LayoutINS5_IJNSA_ILi2EEESB_SB_EEENS5_IJSB_NSA_ILi0EEESW_EEEEENS5_IJNS4_10UnderscoreESZ_SZ_EEEEENS4_13SM90_TMA_LOADENS4_14ComposedLayoutINS4_7SwizzleILi2ELi4ELi3EEENS4_18smem_ptr_flag_bitsILi16EEENST_INS5_IJNSA_ILi8EEESG_EEENS5_IJSG_SB_EEEEEEEvNS4_8identityES12_S1C_vS1D_EENS_8epilogue10collective6detail29Sm90TmaWarpSpecializedAdapterINS1G_15DefaultEpilogueISI_SJ_SJ_NS1F_6thread17LinearCombinationISI_Li1EffLNS1K_9ScaleType4KindE0ELNS_15FloatRoundStyleE2ESI_EENS1_15EpilogueDefaultEEEEEvvEEEEvNT_6ParamsE:
[----:B------:R-:W0:Y:S02]  /*0000*/  LDC R1, c[0x0][0x28] ;  /* 0x00000a00ff017b82 */ /* 0x000e240000000800 */
[----:B0-----:R-:W-:Y:S01]  /*0010*/  VIADD R1, R1, 0xfffffb40 ;  /* 0xfffffb4001017836 */ /* 0x001fe20000000000 */
[----:B------:R-:W0:Y:S01]  /*0020*/  S2R R2, SR_TID.X ;  /* 0x0000000000027919 */ /* 0x000e220000002100 */
[----:B------:R-:W-:Y:S01]  /*0030*/  ELECT P0, URZ, PT ;  /* 0x00000000003f782f */ /* 0x000fe20003800000 */
[----:B------:R-:W-:Y:S01]  /*0040*/  BSSY B0, `(.L_x_0) ;  /* 0x0000015000007945 */ /* 0x000fe20003800000 */
[--C-:B0-----:R-:W-:Y:S02]  /*0050*/  SHF.R.U32.HI R0, RZ, 0x5, R2.reuse ;  /* 0x00000005ff007819 */ /* 0x101fe40000011602 */
[----:B------:R-:W-:-:S03]  /*0060*/  SHF.R.U32.HI R160, RZ, 0x7, R2 ;  /* 0x00000007ffa07819 */ /* 0x000fc60000011602 */
[----:B------:R-:W0:Y:S04]  /*0070*/  SHFL.IDX PT, R3, R0, RZ, 0x1f ;  /* 0x00001fff00037589 */ /* 0x000e2800000e0000 */
[----:B------:R-:W1:Y:S01]  /*0080*/  SHFL.IDX PT, R2, R160, RZ, 0x1f ;  /* 0x00001fffa0027589 */ /* 0x000e6200000e0000 */
[----:B0-----:R-:W-:Y:S02]  /*0090*/  R2UR UR10, R3 ;  /* 0x00000000030a72ca */ /* 0x001fe400000e0000 */
[----:B-1----:R-:W-:-:S11]  /*00a0*/  R2UR UR5, R2 ;  /* 0x00000000020572ca */ /* 0x002fd600000e0000 */
[----:B------:R-:W-:Y:S02]  /*00b0*/  USHF.R.S32.HI UR4, URZ, 0x1f, UR10 ;  /* 0x0000001f3f047899 */ /* 0x000fe4000801140a */
[----:B------:R-:W-:Y:S02]  /*00c0*/  ISETP.NE.OR P0, PT, RZ, UR10, !P0 ;  /* 0x0000000aff007c0c */ /* 0x000fe4000c705670 */
[----:B------:R-:W-:-:S04]  /*00d0*/  ULEA.HI UR4, UR4, UR10, URZ, 0x2 ;  /* 0x0000000a04047291 */ /* 0x000fc8000f8f103f */
[----:B------:R-:W-:-:S04]  /*00e0*/  ULOP3.LUT UR4, UR4, 0xfffffffc, URZ, 0xc0, !UPT ;  /* 0xfffffffc04047892 */ /* 0x000fc8000f8ec03f */
[----:B------:R-:W-:-:S03]  /*00f0*/  UIADD3 UR10, UR10, -UR4, URZ ;  /* 0x800000040a0a7290 */ /* 0x000fc6000fffe03f */
[----:B------:R-:W-:Y:S09]  /*0100*/  @P0 BRA `(.L_x_1) ;  /* 0x0000000000200947 */ /* 0x000ff20003800000 */
[----:B------:R-:W-:Y:S02]  /*0110*/  ULDC.64 UR6, c[0x0][0x198] ;  /* 0x0000660000067ab9 */ /* 0x000fe40000000a00 */
[----:B------:R-:W-:Y:S02]  /*0120*/  UIADD3 UR8, UP0, UR6, 0xf0, URZ ;  /* 0x000000f006087890 */ /* 0x000fe4000ff1e03f */
[----:B------:R-:W-:Y:S02]  /*0130*/  UIADD3 UR6, UP1, UR6, 0x1f0, URZ ;  /* 0x000001f006067890 */ /* 0x000fe4000ff3e03f */
[----:B------:R-:W-:Y:S02]  /*0140*/  UIADD3.X UR9, URZ, UR7, URZ, UP0, !UPT ;  /* 0x000000073f097290 */ /* 0x000fe400087fe43f */
[----:B------:R-:W-:-:S07]  /*0150*/  UIADD3.X UR7, URZ, UR7, URZ, UP1, !UPT ;  /* 0x000000073f077290 */ /* 0x000fce0008ffe43f */
[----:B------:R0:W-:Y:S02]  /*0160*/  UTMACCTL.PF [UR8] ;  /* 0x00000000080079b9 */ /* 0x0001e40008040000 */
[----:B------:R0:W-:Y:S02]  /*0170*/  UTMACCTL.PF [UR6] ;  /* 0x00000000060079b9 */ /* 0x0001e40008040000 */
[----:B0-----:R-:W-:Y:S01]  /*0180*/  NOP ;  /* 0x0000000000007918 */ /* 0x001fe20000000000 */
.L_x_1:
[----:B------:R-:W-:Y:S05]  /*0190*/  BSYNC B0 ;  /* 0x0000000000007941 */ /* 0x000fea0003800000 */
.L_x_0:
[----:B------:R-:W0:Y:S01]  /*01a0*/  SHFL.IDX PT, R2, R0, RZ, 0x1f ;  /* 0x00001fff00027589 */ /* 0x000e2200000e0000 */
[----:B------:R-:W-:Y:S01]  /*01b0*/  UISETP.NE.AND UP0, UPT, UR10, 0x3, UPT ;  /* 0x000000030a00788c */ /* 0x000fe2000bf05270 */
[----:B------:R-:W-:Y:S01]  /*01c0*/  ISETP.NE.AND P1, PT, RZ, UR5, PT ;  /* 0x00000005ff007c0c */ /* 0x000fe2000bf25270 */
[----:B------:R-:W-:Y:S02]  /*01d0*/  UIADD3 UR18, UR5, -0x1, URZ ;  /* 0xffffffff05127890 */ /* 0x000fe4000fffe03f */
[----:B------:R-:W-:Y:S02]  /*01e0*/  UISETP.EQ.OR UP0, UPT, UR10, URZ, !UP0 ;  /* 0x0000003f0a00728c */ /* 0x000fe4000c702670 */
[----:B------:R-:W-:Y:S02]  /*01f0*/  UISETP.GE.U32.AND UP1, UPT, UR18, 0x2, UPT ;  /* 0x000000021200788c */ /* 0x000fe4000bf26070 */
[----:B------:R-:W-:-:S04]  /*0200*/  UISETP.EQ.AND UP0, UPT, UR5, URZ, UP0 ;  /* 0x0000003f0500728c */ /* 0x000fc80008702270 */
[----:B------:R-:W-:-:S04]  /*0210*/  USEL UR40, URZ, 0x1, !UP0 ;  /* 0x000000013f287887 */ /* 0x000fc8000c000000 */
[----:B------:R-:W-:Y:S01]  /*0220*/  USEL UR40, UR40, 0x2, UP1 ;  /* 0x0000000228287887 */ /* 0x000fe20008800000 */
[----:B0-----:R-:W-:-:S13]  /*0230*/  ISETP.NE.AND P0, PT, R2, RZ, PT ;  /* 0x000000ff0200720c */ /* 0x001fda0003f05270 */
[----:B------:R-:W-:Y:S05]  /*0240*/  @P0 BRA `(.L_x_2) ;  /* 0x0000000000700947 */ /* 0x000fea0003800000 */
[----:B------:R-:W0:Y:S01]  /*0250*/  S2UR UR8, SR_CgaCtaId ;  /* 0x00000000000879c3 */ /* 0x000e220000008800 */
[----:B------:R-:W-:Y:S01]  /*0260*/  UMOV UR4, 0x400 ;  /* 0x0000040000047882 */ /* 0x000fe20000000000 */
[----:B------:R-:W-:Y:S01]  /*0270*/  UMOV UR5, 0x1 ;  /* 0x0000000100057882 */ /* 0x000fe20000000000 */
[----:B------:R-:W-:Y:S01]  /*0280*/  UMOV UR6, 0x100 ;  /* 0x0000010000067882 */ /* 0x000fe20000000000 */
[----:B------:R-:W-:Y:S01]  /*0290*/  ELECT P0, URZ, PT ;  /* 0x00000000003f782f */ /* 0x000fe20003800000 */
[----:B------:R-:W-:-:S04]  /*02a0*/  UIADD3 UR6, -UR6, 0x100000, URZ ;  /* 0x0010000006067890 */ /* 0x000fc8000fffe13f */
[----:B------:R-:W-:Y:S02]  /*02b0*/  USHF.L.U32 UR7, UR6, 0xb, URZ ;  /* 0x0000000b06077899 */ /* 0x000fe4000800063f */
[----:B------:R-:W-:Y:S02]  /*02c0*/  USHF.L.U32 UR6, UR6, 0x1, URZ ;  /* 0x0000000106067899 */ /* 0x000fe4000800063f */
[----:B0-----:R-:W-:Y:S02]  /*02d0*/  ULEA UR8, UR8, UR4, 0x18 ;  /* 0x0000000408087291 */ /* 0x001fe4000f8ec03f */
[----:B------:R-:W-:-:S04]  /*02e0*/  UIADD3 UR4, -UR5, 0x100000, URZ ;  /* 0x0010000005047890 */ /* 0x000fc8000fffe13f */
[----:B------:R-:W-:Y:S02]  /*02f0*/  USHF.L.U32 UR5, UR4, 0xb, URZ ;  /* 0x0000000b04057899 */ /* 0x000fe4000800063f */
[----:B------:R-:W-:Y:S01]  /*0300*/  USHF.L.U32 UR4, UR4, 0x1, URZ ;  /* 0x0000000104047899 */ /* 0x000fe2000800063f */
[----:B------:R-:W0:Y:S11]  /*0310*/  FENCE.VIEW.ASYNC.S ;  /* 0x00000000000073c6 */ /* 0x000e360000000000 */
[----:B0-----:R0:W1:Y:S01]  /*0320*/  SYNCS.EXCH.64 URZ, [UR8], UR4 ;  /* 0x00000004083f75b2 */ /* 0x0010620008000100 */
[----:B------:R0:W2:Y:S01]  /*0330*/  SYNCS.EXCH.64 URZ, [UR8+0x38], UR6 ;  /* 0x00003806083f75b2 */ /* 0x0000a20008000100 */
[----:B------:R0:W3:Y:S01]  /*0340*/  SYNCS.EXCH.64 URZ, [UR8+0x8], UR4 ;  /* 0x00000804083f75b2 */ /* 0x0000e20008000100 */
[----:B------:R0:W4:Y:S01]  /*0350*/  SYNCS.EXCH.64 URZ, [UR8+0x40], UR6 ;  /* 0x00004006083f75b2 */ /* 0x0001220008000100 */
[----:B------:R0:W0:Y:S01]  /*0360*/  SYNCS.EXCH.64 URZ, [UR8+0x10], UR4 ;  /* 0x00001004083f75b2 */ /* 0x0000220008000100 */
        /* <DEDUP_REMOVED lines=9> */
[----:B------:R-:W-:Y:S01]  /*0400*/  NOP ;  /* 0x0000000000007918 */ /* 0x000fe20000000000 */
.L_x_2:
[----:B------:R-:W5:Y:S01]  /*0410*/  SHFL.IDX PT, R0, R0, RZ, 0x1f ;  /* 0x00001fff00007589 */ /* 0x000f6200000e0000 */
[----:B------:R-:W-:Y:S01]  /*0420*/  ELECT P0, URZ, PT ;  /* 0x00000000003f782f */ /* 0x000fe20003800000 */
[----:B------:R-:W1:Y:S01]  /*0430*/  S2UR UR17, SR_CTAID.Y ;  /* 0x00000000001179c3 */ /* 0x000e620000002600 */
[----:B0-----:R-:W-:Y:S01]  /*0440*/  ULDC UR5, c[0x0][0x65c] ;  /* 0x0001970000057ab9 */ /* 0x001fe20000000800 */
[----:B------:R-:W-:Y:S01]  /*0450*/  UMOV UR12, 0x20 ;  /* 0x00000020000c7882 */ /* 0x000fe20000000000 */
[----:B------:R-:W-:Y:S01]  /*0460*/  UISETP.NE.AND UP2, UPT, UR5, 0x1, UPT ;  /* 0x000000010500788c */ /* 0x000fe2000bf45270 */
[----:B------:R-:W-:Y:S01]  /*0470*/  NOP ;  /* 0x0000000000007918 */ /* 0x000fe20000000000 */
[----:B------:R-:W-:Y:S02]  /*0480*/  NOP ;  /* 0x0000000000007918 */ /* 0x000fe40000000000 */
[----:B------:R-:W-:Y:S01]  /*0490*/  UP2UR UR45, UPR, URZ, 0x4 ;  /* 0x000000043f2d7883 */ /* 0x000fe20008000000 */
[----:B------:R-:W0:Y:S01]  /*04a0*/  S2UR UR4, SR_CTAID.X ;  /* 0x00000000000479c3 */ /* 0x000e220000002500 */
[----:B------:R-:W-:-:S02]  /*04b0*/  PLOP3.LUT P2, PT, PT, PT, UP2, 0x80, 0x0 ;  /* 0x000000000000781c */ /* 0x000fc40003f4f028 */
[----:B------:R-:W-:Y:S02]  /*04c0*/  PLOP3.LUT P4, PT, PT, PT, UP2, 0x80, 0x0 ;  /* 0x000000000000781c */ /* 0x000fe40003f8f028 */
[----:B------:R-:W-:Y:S01]  /*04d0*/  PLOP3.LUT P3, PT, PT, PT, UP2, 0x80, 0x0 ;  /* 0x000000000000781c */ /* 0x000fe20003f6f028 */
[----:B------:R-:W-:Y:S01]  /*04e0*/  @UP2 ULDC UR14, c[0x0][0x10] ;  /* 0x00000400000e2ab9 */ /* 0x000fe20000000800 */
[----:B------:R-:W-:Y:S01]  /*04f0*/  @UP2 UMOV UR9, URZ ;  /* 0x0000003f00092c82 */ /* 0x000fe20008000000 */
[----:B------:R-:W-:Y:S01]  /*0500*/  @!UP2 ULDC UR11, c[0x0][0xc] ;  /* 0x00000300000baab9 */ /* 0x000fe20000000800 */
[----:B-----5:R-:W-:Y:S01]  /*0510*/  ISETP.NE.OR P0, PT, R0, RZ, !P0 ;  /* 0x000000ff0000720c */ /* 0x020fe20004705670 */
[----:B-1----:R-:W-:Y:S02]  /*0520*/  @UP2 UMOV UR7, UR17 ;  /* 0x0000001100072c82 */ /* 0x002fe40008000000 */
[----:B------:R-:W-:Y:S01]  /*0530*/  @UP2 UMOV UR8, UR7 ;  /* 0x0000000700082c82 */ /* 0x000fe20008000000 */
[----:B------:R-:W-:Y:S01]  /*0540*/  @!UP2 UMOV UR7, UR17 ;  /* 0x000000110007ac82 */ /* 0x000fe20008000000 */
[----:B0-----:R-:W-:-:S08]  /*0550*/  @UP2 UIMAD.WIDE.U32 UR14, UR4, UR14, UR8 ;  /* 0x0000000e040e22a5 */ /* 0x001fd0000f8e0008 */
[----:B------:R-:W-:Y:S01]  /*0560*/  VOTEU.ALL UP0, P0 ;  /* 0x00000000003f7886 */ /* 0x000fe20000000000 */
[----:B------:R-:W-:Y:S01]  /*0570*/  VOTEU.ALL UP1, P0 ;  /* 0x00000000003f7886 */ /* 0x000fe20000020000 */
[----:B------:R-:W-:-:S03]  /*0580*/  IMAD.U32 R2, RZ, RZ, UR14 ;  /* 0x0000000eff027e24 */ /* 0x000fc6000f8e00ff */
[----:B------:R-:W0:Y:S01]  /*0590*/  @!UP0 S2UR UR6, SR_CgaCtaId ;  /* 0x00000000000689c3 */ /* 0x000e220000008800 */
[----:B------:R-:W-:Y:S01]  /*05a0*/  @!UP0 UMOV UR5, 0x400 ;  /* 0x0000040000058882 */ /* 0x000fe20000000000 */
[----:B------:R-:W-:-:S04]  /*05b0*/  @!UP0 UIADD3 UR12, -UR12, 0x100000, URZ ;  /* 0x001000000c0c8890 */ /* 0x000fc8000fffe13f */
[----:B------:R-:W-:Y:S02]  /*05c0*/  @!UP0 USHF.L.U32 UR13, UR12, 0xb, URZ ;  /* 0x0000000b0c0d8899 */ /* 0x000fe4000800063f */
[----:B------:R-:W-:Y:S01]  /*05d0*/  @!UP0 USHF.L.U32 UR12, UR12, 0x1, URZ ;  /* 0x000000010c0c8899 */ /* 0x000fe2000800063f */
[----:B------:R-:W-:Y:S01]  /*05e0*/  IMAD.U32 R3, RZ, RZ, UR15 ;  /* 0x0000000fff037e24 */ /* 0x000fe2000f8e00ff */
[----:B0-----:R-:W-:Y:S01]  /*05f0*/  @!UP0 ULEA UR16, UR6, UR5, 0x18 ;  /* 0x0000000506108291 */ /* 0x001fe2000f8ec03f */
[----:B------:R-:W-:Y:S01]  /*0600*/  VOTEU.ALL UP0, P0 ;  /* 0x00000000003f7886 */ /* 0x000fe20000000000 */
[----:B------:R-:W-:Y:S01]  /*0610*/  PLOP3.LUT P0, PT, PT, PT, UP2, 0x80, 0x0 ;  /* 0x000000000000781c */ /* 0x000fe20003f0f028 */
[----:B------:R-:W-:Y:S01]  /*0620*/  UMOV UR5, URZ ;  /* 0x0000003f00057c82 */ /* 0x000fe20008000000 */
[----:B------:R-:W-:Y:S01]  /*0630*/  @UP2 UMOV UR6, URZ ;  /* 0x0000003f00062c82 */ /* 0x000fe20008000000 */
[----:B------:R-:W-:Y:S02]  /*0640*/  @!UP2 UIMAD.WIDE.U32 UR8, UR11, UR7, UR4 ;  /* 0x000000070b08a2a5 */ /* 0x000fe4000f8e0004 */
[----:B------:R-:W-:-:S04]  /*0650*/  @UP2 UIADD3 UR6, UR15, UR6, URZ ;  /* 0x000000060f062290 */ /* 0x000fc8000fffe03f */
[----:B------:R-:W-:Y:S01]  /*0660*/  MOV R5, UR9 ;  /* 0x0000000900057c02 */ /* 0x000fe20008000f00 */
[----:B------:R-:W0:Y:S02]  /*0670*/  FENCE.VIEW.ASYNC.S ;  /* 0x00000000000073c6 */ /* 0x000e240000000000 */
[----:B0-----:R0:W2:Y:S01]  /*0680*/  @!UP0 SYNCS.EXCH.64 URZ, [UR16+0x80], UR12 ;  /* 0x0000800c103f85b2 */ /* 0x0010a20008000100 */
[----:B------:R-:W-:Y:S02]  /*0690*/  @P2 IMAD.U32 R6, RZ, RZ, UR6 ;  /* 0x00000006ff062e24 */ /* 0x000fe4000f8e00ff */
[----:B------:R-:W-:Y:S02]  /*06a0*/  @P0 IMAD.MOV.U32 R7, RZ, RZ, R2 ;  /* 0x000000ffff070224 */ /* 0x000fe400078e0002 */
[----:B------:R-:W-:Y:S02]  /*06b0*/  IMAD.U32 R2, RZ, RZ, UR8 ;  /* 0x00000008ff027e24 */ /* 0x000fe4000f8e00ff */
[----:B------:R-:W-:-:S02]  /*06c0*/  @!P4 IMAD.MOV.U32 R6, RZ, RZ, R5 ;  /* 0x000000ffff06c224 */ /* 0x000fc400078e0005 */
[----:B------:R-:W-:Y:S02]  /*06d0*/  @!P3 IMAD.MOV.U32 R7, RZ, RZ, R2 ;  /* 0x000000ffff07b224 */ /* 0x000fe400078e0002 */
[----:B------:R-:W-:Y:S01]  /*06e0*/  IMAD.U32 R3, RZ, RZ, UR9 ;  /* 0x00000009ff037e24 */ /* 0x000fe2000f8e00ff */
[----:B------:R0:W-:Y:S01]  /*06f0*/  STL [R1+0x200], R6 ;  /* 0x0002000601007387 */ /* 0x0001e20000100800 */
[----:B------:R-:W-:-:S03]  /*0700*/  IMAD.U32 R4, RZ, RZ, UR8 ;  /* 0x00000008ff047e24 */ /* 0x000fc6000f8e00ff */
[----:B------:R0:W-:Y:S01]  /*0710*/  STL [R1+0x204], R7 ;  /* 0x0002040701007387 */ /* 0x0001e20000100800 */
[----:B------:R0:W2:Y:S01]  /*0720*/  @!UP1 SYNCS.EXCH.64 URZ, [UR16+0x88], UR12 ;  /* 0x0000880c103f95b2 */ /* 0x0000a20008000100 */
[----:B------:R-:W-:Y:S01]  /*0730*/  NOP ;  /* 0x0000000000007918 */ /* 0x000fe20000000000 */
[----:B--234-:R-:W-:Y:S06]  /*0740*/  BAR.SYNC.DEFER_BLOCKING 0x0 ;  /* 0x0000000000007b1d */ /* 0x01cfec0000010000 */
[----:B------:R-:W-:Y:S05]  /*0750*/  @!P1 BRA `(.L_x_3) ;  /* 0x0000015400e49947 */ /* 0x000fea0003800000 */
[----:B------:R-:W-:-:S06]  /*0760*/  UISETP.GT.U32.AND UP0, UPT, UR18, 0x1, UPT ;  /* 0x000000011200788c */ /* 0x000fcc000bf04070 */
[----:B------:R-:W-:-:S13]  /*0770*/  PLOP3.LUT P0, PT, PT, PT, UP0, 0x80, 0x0 ;  /* 0x000000000000781c */ /* 0x000fda0003f0f008 */
[----:B0-----:R-:W-:Y:S05]  /*0780*/  @P0 EXIT ;  /* 0x000000000000094d */ /* 0x001fea0003800000 */
[----:B------:R-:W-:Y:S01]  /*0790*/  ULDC.64 UR8, c[0x0][0x650] ;  /* 0x0001940000087ab9 */ /* 0x000fe20000000a00 */
[----:B------:R-:W-:Y:S01]  /*07a0*/  UMOV UR41, 0xffffffff ;  /* 0xffffffff00297882 */ /* 0x000fe20000000000 */
[----:B------:R-:W-:Y:S01]  /*07b0*/  ISETP.GE.U32.AND P0, PT, R7, UR8, PT ;  /* 0x0000000807007c0c */ /* 0x000fe2000bf06070 */
[----:B------:R-:W-:Y:S01]  /*07c0*/  UMOV UR42, 0xffffffff ;  /* 0xffffffff002a7882 */ /* 0x000fe20000000000 */
[----:B------:R-:W-:Y:S01]  /*07d0*/  UMOV UR43, 0xffffffff ;  /* 0xffffffff002b7882 */ /* 0x000fe20000000000 */
[----:B------:R-:W-:Y:S02]  /*07e0*/  PRMT R0, RZ, 0x7610, R0 ;  /* 0x00007610ff007816 */ /* 0x000fe40000000000 */
[----:B------:R-:W-:-:S13]  /*07f0*/  ISETP.GE.U32.AND.EX P0, PT, R6, UR9, PT, P0 ;  /* 0x0000000906007c0c */ /* 0x000fda000bf06100 */
[----:B------:R-:W-:Y:S05]  /*0800*/  @P0 BRA `(.L_x_4) ;  /* 0x0000000400800947 */ /* 0x000fea0003800000 */
[----:B------:R-:W-:Y:S01]  /*0810*/  I2FP.F32.U32 R0, UR4 ;  /* 0x0000000400007c45 */ /* 0x000fe20008201000 */
[----:B------:R-:W-:Y:S01]  /*0820*/  ULDC.64 UR16, c[0x0][0x628] ;  /* 0x00018a0000107ab9 */ /* 0x000fe20000000a00 */
[----:B------:R-:W-:Y:S01]  /*0830*/  ULDC UR6, c[0x0][0x150] ;  /* 0x0000540000067ab9 */ /* 0x000fe20000000800 */
[----:B------:R-:W-:Y:S01]  /*0840*/  ISETP.NE.U32.AND P0, PT, RZ, UR16, PT ;  /* 0x00000010ff007c0c */ /* 0x000fe2000bf05070 */
[----:B------:R-:W-:Y:S01]  /*0850*/  ULDC UR15, c[0x0][0x630] ;  /* 0x00018c00000f7ab9 */ /* 0x000fe20000000800 */
[----:B------:R-:W-:Y:S01]  /*0860*/  FMUL R0, R0, UR6 ;  /* 0x0000000600007c20 */ /* 0x000fe20008400000 */
[----:B------:R-:W-:Y:S01]  /*0870*/  R2UR UR18, R7 ;  /* 0x00000000071272ca */ /* 0x000fe200000e0000 */
[----:B------:R-:W-:Y:S01]  /*0880*/  ULDC UR20, c[0x0][0x154] ;  /* 0x0000550000147ab9 */ /* 0x000fe20000000800 */
[----:B------:R-:W-:Y:S01]  /*0890*/  ISETP.NE.AND.EX P0, PT, RZ, UR17, PT, P0 ;  /* 0x00000011ff007c0c */ /* 0x000fe2000bf05300 */
[----:B------:R0:W1:Y:S01]  /*08a0*/  F2I.U32.TRUNC.NTZ R2, R0 ;  /* 0x0000000000027305 */ /* 0x000062000020f000 */
[----:B------:R-:W-:-:S02]  /*08b0*/  R2UR UR19, R6 ;  /* 0x00000000061372ca */ /* 0x000fc400000e0000 */
[----:B------:R-:W-:Y:S02]  /*08c0*/  R2UR UR8, R7 ;  /* 0x00000000070872ca */ /* 0x000fe400000e0000 */
[----:B------:R-:W-:-:S07]  /*08d0*/  R2UR UR9, R6 ;  /* 0x00000000060972ca */ /* 0x000fce00000e0000 */
[----:B0-----:R-:W-:Y:S08]  /*08e0*/  @!P0 BRA `(.L_x_5) ;  /* 0x0000000000308947 */ /* 0x001ff00003800000 */
[----:B------:R-:W-:Y:S01]  /*08f0*/  R2UR UR8, R7 ;  /* 0x00000000070872ca */ /* 0x000fe200000e0000 */
[----:B------:R-:W-:Y:S01]  /*0900*/  ULDC UR6, c[0x0][0x634] ;  /* 0x00018d0000067ab9 */ /* 0x000fe20000000800 */
[----:B------:R-:W-:-:S11]  /*0910*/  R2UR UR14, R6 ;  /* 0x00000000060e72ca */ /* 0x000fd600000e0000 */
[----:B------:R-:W-:-:S04]  /*0920*/  UIADD3 UR6, UP0, UR8, UR6, URZ ;  /* 0x0000000608067290 */ /* 0x000fc8000ff1e03f */
[----:B------:R-:W-:-:S04]  /*0930*/  UIADD3.X UR14, URZ, UR14, URZ, UP0, !UPT ;  /* 0x0000000e3f0e7290 */ /* 0x000fc800087fe43f */
[----:B------:R-:W-:-:S04]  /*0940*/  UIMAD.WIDE.U32 UR8, UR14, UR16, URZ ;  /* 0x000000100e0872a5 */ /* 0x000fc8000f8e003f */
[----:B------:R-:W-:Y:S02]  /*0950*/  UIMAD.WIDE.U32 UR10, UP0, UR6, UR17, UR8 ;  /* 0x00000011060a72a5 */ /* 0x000fe4000f800008 */
[----:B------:R-:W-:Y:S02]  /*0960*/  UIMAD.WIDE.U32 UR8, UR6, UR16, URZ ;  /* 0x00000010060872a5 */ /* 0x000fe4000f8e003f */
[----:B------:R-:W-:Y:S02]  /*0970*/  UIADD3.X UR13, URZ, URZ, URZ, UP0, !UPT ;  /* 0x0000003f3f0d7290 */ /* 0x000fe400087fe43f */
[----:B------:R-:W-:Y:S01]  /*0980*/  UIADD3 URZ, UP0, UR9, UR10, URZ ;  /* 0x0000000a093f7290 */ /* 0x000fe2000ff1e03f */
[----:B------:R-:W-:-:S03]  /*0990*/  UMOV UR12, UR11 ;  /* 0x0000000b000c7c82 */ /* 0x000fc60008000000 */
[----:B------:R-:W-:-:S12]  /*09a0*/  UIMAD.WIDE.U32.X UR8, UR14, UR17, UR12, UP0 ;  /* 0x000000110e0872a5 */ /* 0x000fd800080e040c */
.L_x_5:
[----:B------:R-:W-:Y:S01]  /*09b0*/  USHF.R.U64 UR43, UR8, UR15, UR9 ;  /* 0x0000000f082b7299 */ /* 0x000fe20008001209 */
[----:B------:R-:W-:Y:S01]  /*09c0*/  I2FP.F32.U32 R0, UR7 ;  /* 0x0000000700007c45 */ /* 0x000fe20008201000 */
[----:B------:R-:W-:Y:S01]  /*09d0*/  USHF.R.U32.HI UR5, URZ, UR15, UR9 ;  /* 0x0000000f3f057299 */ /* 0x000fe20008011609 */
[----:B-1----:R-:W-:Y:S01]  /*09e0*/  R2UR UR12, R2 ;  /* 0x00000000020c72ca */ /* 0x002fe200000e0000 */
[----:B------:R-:W-:Y:S02]  /*09f0*/  UIADD3 UR6, UP0, URZ, -UR43, URZ ;  /* 0x8000002b3f067290 */ /* 0x000fe4000ff1e03f */
[----:B------:R-:W-:Y:S01]  /*0a00*/  FMUL R0, R0, UR20 ;  /* 0x0000001400007c20 */ /* 0x000fe20008400000 */
[----:B------:R-:W-:Y:S01]  /*0a10*/  ULDC.64 UR8, c[0x0][0x620] ;  /* 0x0001880000087ab9 */ /* 0x000fe20000000a00 */
[----:B------:R-:W-:Y:S01]  /*0a20*/  UIADD3.X UR5, URZ, ~UR5, URZ, UP0, !UPT ;  /* 0x800000053f057290 */ /* 0x000fe200087fe43f */
[----:B------:R-:W-:Y:S01]  /*0a30*/  UMOV UR10, UR18 ;  /* 0x00000012000a7c82 */ /* 0x000fe20008000000 */
[----:B------:R-:W-:-:S02]  /*0a40*/  UMOV UR11, UR19 ;  /* 0x00000013000b7c82 */ /* 0x000fc40008000000 */
[----:B------:R-:W-:Y:S01]  /*0a50*/  UIMAD UR5, UR5, UR8, URZ ;  /* 0x00000008050572a4 */ /* 0x000fe2000f8e023f */
[----:B------:R-:W0:Y:S01]  /*0a60*/  F2I.U32.TRUNC.NTZ R0, R0 ;  /* 0x0000000000007305 */ /* 0x000e22000020f000 */
[----:B------:R-:W-:Y:S02]  /*0a70*/  UIMAD.WIDE.U32 UR10, UR6, UR8, UR10 ;  /* 0x00000008060a72a5 */ /* 0x000fe4000f8e000a */
[----:B------:R-:W-:Y:S01]  /*0a80*/  UIMAD UR6, UR6, UR9, UR5 ;  /* 0x00000009060672a4 */ /* 0x000fe2000f8e0205 */
[----:B------:R-:W-:Y:S01]  /*0a90*/  ULDC UR21, c[0x0][0x658] ;  /* 0x0001960000157ab9 */ /* 0x000fe20000000800 */
[----:B------:R-:W-:Y:S02]  /*0aa0*/  UMOV UR19, 0xffffffff ;  /* 0xffffffff00137882 */ /* 0x000fe40000000000 */
[----:B------:R-:W-:Y:S01]  /*0ab0*/  UIADD3 UR6, UR11, UR6, URZ ;  /* 0x000000060b067290 */ /* 0x000fe2000fffe03f */
[----:B------:R-:W-:Y:S01]  /*0ac0*/  ULDC UR15, c[0x0][0x618] ;  /* 0x00018600000f7ab9 */ /* 0x000fe20000000800 */
[----:B------:R-:W-:Y:S01]  /*0ad0*/  ULDC.64 UR8, c[0x0][0x640] ;  /* 0x0001900000087ab9 */ /* 0x000fe20000000a00 */
[----:B------:R-:W-:Y:S01]  /*0ae0*/  USHF.L.U32 UR11, UR19, UR21, URZ ;  /* 0x00000015130b7299 */ /* 0x000fe2000800063f */
[----:B------:R-:W-:Y:S01]  /*0af0*/  ISETP.NE.U32.AND P0, PT, RZ, UR8, PT ;  /* 0x00000008ff007c0c */ /* 0x000fe2000bf05070 */
[----:B------:R-:W-:-:S02]  /*0b00*/  USHF.R.U64 UR19, UR10, UR15, UR6 ;  /* 0x0000000f0a137299 */ /* 0x000fc40008001206 */
[----:B------:R-:W-:Y:S01]  /*0b10*/  USHF.R.U32.HI UR10, URZ, UR15, UR6 ;  /* 0x0000000f3f0a7299 */ /* 0x000fe20008011606 */
[----:B0-----:R-:W-:Y:S01]  /*0b20*/  R2UR UR14, R0 ;  /* 0x00000000000e72ca */ /* 0x001fe200000e0000 */
[----:B------:R-:W-:Y:S01]  /*0b30*/  ULDC UR17, c[0x0][0x608] ;  /* 0x0001820000117ab9 */ /* 0x000fe20000000800 */
[----:B------:R-:W-:Y:S01]  /*0b40*/  ISETP.NE.AND.EX P0, PT, RZ, UR9, PT, P0 ;  /* 0x00000009ff007c0c */ /* 0x000fe2000bf05300 */
[----:B------:R-:W-:Y:S02]  /*0b50*/  USHF.R.U64 UR23, UR19, UR17, UR10 ;  /* 0x0000001113177299 */ /* 0x000fe4000800120a */
[----:B------:R-:W-:Y:S01]  /*0b60*/  USHF.R.U32.HI UR10, URZ, UR17, UR10 ;  /* 0x000000113f0a7299 */ /* 0x000fe2000801160a */
[----:B------:R-:W-:Y:S01]  /*0b70*/  UMOV UR16, 0x1 ;  /* 0x0000000100107882 */ /* 0x000fe20000000000 */
[----:B------:R-:W-:Y:S02]  /*0b80*/  UIADD3 UR12, -UR12, URZ, URZ ;  /* 0x0000003f0c0c7290 */ /* 0x000fe4000fffe13f */
[----:B------:R-:W-:-:S02]  /*0b90*/  USHF.R.U64 UR24, UR23, UR21, UR10 ;  /* 0x0000001517187299 */ /* 0x000fc4000800120a */
[----:B------:R-:W-:Y:S01]  /*0ba0*/  USHF.L.U32 UR6, UR16, UR21, URZ ;  /* 0x0000001510067299 */ /* 0x000fe2000800063f */
[----:B------:R-:W-:Y:S01]  /*0bb0*/  ULDC UR13, c[0x0][0x144] ;  /* 0x00005100000d7ab9 */ /* 0x000fe20000000800 */
[----:B------:R-:W-:Y:S01]  /*0bc0*/  ULDC UR5, c[0x0][0x600] ;  /* 0x0001800000057ab9 */ /* 0x000fe20000000800 */
[----:B------:R-:W-:Y:S02]  /*0bd0*/  ULOP3.LUT UR16, URZ, UR11, URZ, 0x33, !UPT ;  /* 0x0000000b3f107292 */ /* 0x000fe4000f8e333f */
[----:B------:R-:W-:Y:S02]  /*0be0*/  USHF.R.U32.HI UR11, URZ, UR21, UR10 ;  /* 0x000000153f0b7299 */ /* 0x000fe4000801160a */
[----:B------:R-:W-:Y:S02]  /*0bf0*/  UIADD3 UR18, UR5, -0x1, URZ ;  /* 0xffffffff05127890 */ /* 0x000fe4000fffe03f */
[----:B------:R-:W-:Y:S02]  /*0c00*/  UIADD3 UR20, -UR14, URZ, URZ ;  /* 0x0000003f0e147290 */ /* 0x000fe4000fffe13f */
[----:B------:R-:W-:Y:S01]  /*0c10*/  UIMAD UR4, UR13, UR12, UR4 ;  /* 0x0000000c0d0472a4 */ /* 0x000fe2000f8e0204 */
[----:B------:R-:W-:Y:S01]  /*0c20*/  ULDC UR25, c[0x0][0x148] ;  /* 0x0000520000197ab9 */ /* 0x000fe20000000800 */
[----:B------:R-:W-:Y:S01]  /*0c30*/  ULDC UR21, c[0x0][0x648] ;  /* 0x0001920000157ab9 */ /* 0x000fe20000000800 */
[----:B------:R-:W-:Y:S01]  /*0c40*/  ULDC UR22, c[0x0][0x638] ;  /* 0x00018e0000167ab9 */ /* 0x000fe20000000800 */
[----:B------:R-:W-:Y:S01]  /*0c50*/  UMOV UR10, UR24 ;  /* 0x00000018000a7c82 */ /* 0x000fe20008000000 */
[----:B------:R-:W-:Y:S07]  /*0c60*/  @!P0 BRA `(.L_x_6) ;  /* 0x0000000000308947 */ /* 0x000fee0003800000 */
[----:B------:R-:W-:Y:S02]  /*0c70*/  ULDC UR14, c[0x0][0x64c] ;  /* 0x00019300000e7ab9 */ /* 0x000fe40000000800 */
        /* <DEDUP_REMOVED lines=8> */
[----:B------:R-:W-:-:S07]  /*0d00*/  UIMAD.WIDE.U32.X UR8, UR17, UR9, UR14, UP0 ;  /* 0x00000009110872a5 */ /* 0x000fce00080e040e */
[----:B------:R-:W-:Y:S01]  /*0d10*/  UMOV UR10, UR8 ;  /* 0x00000008000a7c82 */ /* 0x000fe20008000000 */
[----:B------:R-:W-:-:S05]  /*0d20*/  UMOV UR11, UR9 ;  /* 0x00000009000b7c82 */ /* 0x000fca0008000000 */
.L_x_6:
[----:B------:R-:W-:Y:S01]  /*0d30*/  UISETP.NE.AND UP0, UPT, UR45, URZ, UPT ;  /* 0x0000003f2d00728c */ /* 0x000fe2000bf05270 */
[----:B------:R-:W-:Y:S01]  /*0d40*/  IMAD.MOV.U32 R0, RZ, RZ, 0x1 ;  /* 0x00000001ff007424 */ /* 0x000fe200078e00ff */
[----:B------:R-:W-:Y:S02]  /*0d50*/  USHF.R.U64 UR8, UR10, UR21, UR11 ;  /* 0x000000150a087299 */ /* 0x000fe4000800120b */
[----:B------:R-:W-:Y:S02]  /*0d60*/  ULOP3.LUT UR16, UR23, UR16, URZ, 0xc0, !UPT ;  /* 0x0000001017107292 */ /* 0x000fe4000f8ec03f */
[----:B------:R-:W-:Y:S02]  /*0d70*/  ULOP3.LUT UR18, UR19, UR18, URZ, 0xc0, !UPT ;  /* 0x0000001213127292 */ /* 0x000fe4000f8ec03f */
[----:B------:R-:W-:-:S03]  /*0d80*/  UIMAD UR16, UR6, UR8, UR16 ;  /* 0x00000008061072a4 */ /* 0x000fc6000f8e0210 */
[----:B------:R-:W-:Y:S02]  /*0d90*/  @UP0 UIMAD UR4, UR25, UR20, UR7 ;  /* 0x00000014190402a4 */ /* 0x000fe4000f8e0207 */
[----:B------:R-:W-:-:S04]  /*0da0*/  UIADD3 UR7, -UR8, URZ, URZ ;  /* 0x0000003f08077290 */ /* 0x000fc8000fffe13f */
[----:B------:R-:W-:-:S03]  /*0db0*/  UIMAD UR6, UR7, UR22, UR24 ;  /* 0x00000016070672a4 */ /* 0x000fc6000f8e0218 */
[----:B------:R-:W-:Y:S01]  /*0dc0*/  ULDC UR7, c[0x0][0x610] ;  /* 0x0001840000077ab9 */ /* 0x000fe20000000800 */
[----:B------:R-:W-:Y:S02]  /*0dd0*/  UIMAD UR6, UR6, UR5, UR18 ;  /* 0x00000005060672a4 */ /* 0x000fe4000f8e0212 */
[----:B------:R-:W-:-:S04]  /*0de0*/  UIMAD UR4, UR16, UR7, UR4 ;  /* 0x00000007100472a4 */ /* 0x000fc8000f8e0204 */
[----:B------:R-:W-:Y:S02]  /*0df0*/  USEL UR42, UR6, UR4, !UP0 ;  /* 0x00000004062a7287 */ /* 0x000fe4000c000000 */
[----:B------:R-:W-:-:S12]  /*0e00*/  USEL UR41, UR4, UR6, !UP0 ;  /* 0x0000000604297287 */ /* 0x000fd8000c000000 */
.L_x_4:
[----:B------:R-:W-:-:S08]  /*0e10*/  NOP ;  /* 0x0000000000007918 */ /* 0x000fd00000000000 */
[----:B------:R-:W0:Y:S02]  /*0e20*/  USETMAXREG.TRY_ALLOC.CTAPOOL UP0, 0xf0 ;  /* 0x000000f0000079c8 */ /* 0x000e240008000600 */
[----:B0-----:R-:W-:-:S13]  /*0e30*/  PLOP3.LUT P0, PT, PT, PT, UP0, 0x80, 0x0 ;  /* 0x000000000000781c */ /* 0x001fda0003f0f008 */
[----:B------:R-:W-:Y:S05]  /*0e40*/  @!P0 BRA `(.L_x_4) ;  /* 0xfffffffc00f08947 */ /* 0x000fea000383ffff */
[----:B------:R-:W-:Y:S01]  /*0e50*/  ULDC.64 UR4, c[0x0][0x598] ;  /* 0x0001660000047ab9 */ /* 0x000fe20000000a00 */
[----:B------:R-:W-:Y:S01]  /*0e60*/  ULDC.64 UR36, c[0x0][0x208] ;  /* 0x0000820000247ab9 */ /* 0x000fe20000000a00 */
[----:B------:R-:W-:-:S04]  /*0e70*/  ISETP.NE.U32.AND P0, PT, RZ, UR4, PT ;  /* 0x00000004ff007c0c */ /* 0x000fc8000bf05070 */
[----:B------:R-:W-:-:S13]  /*0e80*/  ISETP.NE.AND.EX P0, PT, RZ, UR5, PT, P0 ;  /* 0x00000005ff007c0c */ /* 0x000fda000bf05300 */
[----:B------:R-:W-:Y:S05]  /*0e90*/  @!P0 BRA `(.L_x_7) ;  /* 0x00000000001c8947 */ /* 0x000fea0003800000 */
[----:B------:R-:W0:Y:S02]  /*0ea0*/  LDC.64 R2, c[0x0][0x598] ;  /* 0x00016600ff027b82 */ /* 0x000e240000000a00 */
[----:B0-----:R-:W2:Y:S02]  /*0eb0*/  LDG.E.64 R2, desc[UR36][R2.64] ;  /* 0x0000002402027981 */ /* 0x001ea4000c1e1b00 */
[----:B--2---:R-:W-:-:S04]  /*0ec0*/  ISETP.NE.U32.AND P0, PT, R2, RZ, PT ;  /* 0x000000ff0200720c */ /* 0x004fc80003f05070 */
[----:B------:R-:W-:-:S13]  /*0ed0*/  ISETP.NE.AND.EX P0, PT, R3, RZ, PT, P0 ;  /* 0x000000ff0300720c */ /* 0x000fda0003f05300 */
[----:B------:R-:W-:Y:S05]  /*0ee0*/  @!P0 BRA `(.L_x_7) ;  /* 0x0000000000088947 */ /* 0x000fea0003800000 */
[----:B------:R0:W5:Y:S01]  /*0ef0*/  LD.E R2, desc[UR36][R2.64] ;  /* 0x0000002402027980 */ /* 0x000162000c101900 */
[----:B------:R-:W-:Y:S05]  /*0f00*/  BRA `(.L_x_8) ;  /* 0x0000000000247947 */ /* 0x000fea0003800000 */
.L_x_7:
[----:B------:R-:W-:Y:S02]  /*0f10*/  ULDC.64 UR4, c[0x0][0x588] ;  /* 0x0001620000047ab9 */ /* 0x000fe40000000a00 */
[----:B------:R-:W-:-:S04]  /*0f20*/  ISETP.NE.U32.AND P0, PT, RZ, UR4, PT ;  /* 0x00000004ff007c0c */ /* 0x000fc8000bf05070 */
[----:B------:R-:W-:-:S13]  /*0f30*/  ISETP.NE.AND.EX P0, PT, RZ, UR5, PT, P0 ;  /* 0x00000005ff007c0c */ /* 0x000fda000bf05300 */
[----:B------:R-:W-:Y:S05]  /*0f40*/  @!P0 BRA `(.L_x_9) ;  /* 0x00000000000c8947 */ /* 0x000fea0003800000 */
[----:B------:R-:W0:Y:S02]  /*0f50*/  LDC.64 R2, c[0x0][0x588] ;  /* 0x00016200ff027b82 */ /* 0x000e240000000a00 */
[----:B0-----:R1:W5:Y:S01]  /*0f60*/  LDG.E R2, desc[UR36][R2.64] ;  /* 0x0000002402027981 */ /* 0x001362000c1e1900 */
[----:B------:R-:W-:Y:S05]  /*0f70*/  BRA `(.L_x_8) ;  /* 0x0000000000087947 */ /* 0x000fea0003800000 */
.L_x_9:
[----:B------:R-:W-:Y:S02]  /*0f80*/  ULDC UR4, c[0x0][0x580] ;  /* 0x0001600000047ab9 */ /* 0x000fe40000000800 */
[----:B------:R-:W-:-:S07]  /*0f90*/  IMAD.U32 R2, RZ, RZ, UR4 ;  /* 0x00000004ff027e24 */ /* 0x000fce000f8e00ff */
.L_x_8:
[----:B------:R-:W-:Y:S02]  /*0fa0*/  ULDC.64 UR4, c[0x0][0x5a0] ;  /* 0x0001680000047ab9 */ /* 0x000fe40000000a00 */
[----:B------:R-:W-:-:S04]  /*0fb0*/  ISETP.NE.U32.AND P0, PT, RZ, UR4, PT ;  /* 0x00000004ff007c0c */ /* 0x000fc8000bf05070 */
[----:B------:R-:W-:-:S13]  /*0fc0*/  ISETP.NE.AND.EX P0, PT, RZ, UR5, PT, P0 ;  /* 0x00000005ff007c0c */ /* 0x000fda000bf05300 */
[----:B------:R-:W-:Y:S05]  /*0fd0*/  @!P0 BRA `(.L_x_10) ;  /* 0x00000000001c8947 */ /* 0x000fea0003800000 */
[----:B------:R-:W2:Y:S02]  /*0fe0*/  LDC.64 R4, c[0x0][0x5a0] ;  /* 0x00016800ff047b82 */ /* 0x000ea40000000a00 */
[----:B--2---:R-:W2:Y:S02]  /*0ff0*/  LDG.E.64 R4, desc[UR36][R4.64] ;  /* 0x0000002404047981 */ /* 0x004ea4000c1e1b00 */
[----:B--2---:R-:W-:-:S04]  /*1000*/  ISETP.NE.U32.AND P0, PT, R4, RZ, PT ;  /* 0x000000ff0400720c */ /* 0x004fc80003f05070 */
[----:B------:R-:W-:-:S13]  /*1010*/  ISETP.NE.AND.EX P0, PT, R5, RZ, PT, P0 ;  /* 0x000000ff0500720c */ /* 0x000fda0003f05300 */
[----:B------:R-:W-:Y:S05]  /*1020*/  @!P0 BRA `(.L_x_10) ;  /* 0x0000000000088947 */ /* 0x000fea0003800000 */
[----:B------:R2:W5:Y:S01]  /*1030*/  LD.E R16, desc[UR36][R4.64] ;  /* 0x0000002404107980 */ /* 0x000562000c101900 */
[----:B------:R-:W-:Y:S05]  /*1040*/  BRA `(.L_x_11) ;  /* 0x0000000000247947 */ /* 0x000fea0003800000 */
.L_x_10:
[----:B------:R-:W-:Y:S02]  /*1050*/  ULDC.64 UR4, c[0x0][0x590] ;  /* 0x0001640000047ab9 */ /* 0x000fe40000000a00 */
[----:B------:R-:W-:-:S04]  /*1060*/  ISETP.NE.U32.AND P0, PT, RZ, UR4, PT ;  /* 0x00000004ff007c0c */ /* 0x000fc8000bf05070 */
[----:B------:R-:W-:-:S13]  /*1070*/  ISETP.NE.AND.EX P0, PT, RZ, UR5, PT, P0 ;  /* 0x00000005ff007c0c */ /* 0x000fda000bf05300 */
[----:B------:R-:W-:Y:S05]  /*1080*/  @!P0 BRA `(.L_x_12) ;  /* 0x00000000000c8947 */ /* 0x000fea0003800000 */
[----:B------:R-:W2:Y:S02]  /*1090*/  LDC.64 R16, c[0x0][0x590] ;  /* 0x00016400ff107b82 */ /* 0x000ea40000000a00 */
[----:B--2---:R3:W5:Y:S01]  /*10a0*/  LDG.E R16, desc[UR36][R16.64] ;  /* 0x0000002410107981 */ /* 0x004762000c1e1900 */
[----:B------:R-:W-:Y:S05]  /*10b0*/  BRA `(.L_x_11) ;  /* 0x0000000000087947 */ /* 0x000fea0003800000 */
.L_x_12:
[----:B------:R-:W-:Y:S02]  /*10c0*/  ULDC UR4, c[0x0][0x584] ;  /* 0x0001610000047ab9 */ /* 0x000fe40000000800 */
[----:B------:R-:W-:-:S07]  /*10d0*/  IMAD.U32 R16, RZ, RZ, UR4 ;  /* 0x00000004ff107e24 */ /* 0x000fce000f8e00ff */
.L_x_11:
[----:B------:R-:W-:-:S13]  /*10e0*/  LOP3.LUT P0, RZ, R0, 0xff, RZ, 0xc0, !PT ;  /* 0x000000ff00ff7812 */ /* 0x000fda000780c0ff */
[----:B------:R-:W-:Y:S05]  /*10f0*/  @!P0 EXIT ;  /* 0x000000000000894d */ /* 0x000fea0003800000 */
[----:B------:R-:W-:Y:S01]  /*1100*/  ULDC UR4, c[0x0][0x28c] ;  /* 0x0000a30000047ab9 */ /* 0x000fe20000000800 */
[----:B------:R-:W-:Y:S01]  /*1110*/  UMOV UR38, URZ ;  /* 0x0000003f00267c82 */ /* 0x000fe20008000000 */
[----:B------:R-:W-:Y:S01]  /*1120*/  UIADD3 UR4, UR4, 0x1f, URZ ;  /* 0x0000001f04047890 */ /* 0x000fe2000fffe03f */
[----:B------:R-:W-:-:S03]  /*1130*/  UMOV UR39, URZ ;  /* 0x0000003f00277c82 */ /* 0x000fc60008000000 */
[----:B------:R-:W-:-:S04]  /*1140*/  USHF.R.S32.HI UR5, URZ, 0x1f, UR4 ;  /* 0x0000001f3f057899 */ /* 0x000fc80008011404 */
[----:B------:R-:W-:-:S04]  /*1150*/  ULEA.HI UR5, UR5, UR4, URZ, 0x5 ;  /* 0x0000000405057291 */ /* 0x000fc8000f8f283f */
[----:B------:R-:W-:-:S12]  /*1160*/  USHF.R.S32.HI UR44, URZ, 0x5, UR5 ;  /* 0x000000053f2c7899 */ /* 0x000fd80008011405 */
.L_x_540:
[----:B------:R-:W4:Y:S01]  /*1170*/  S2R R0, SR_TID.X ;  /* 0x0000000000007919 */ /* 0x000f220000002100 */
[----:B------:R-:W0:Y:S01]  /*1180*/  S2UR UR6, SR_CgaCtaId ;  /* 0x00000000000679c3 */ /* 0x000e220000008800 */
[----:B------:R-:W-:Y:S02]  /*1190*/  UMOV UR46, 0x400 ;  /* 0x00000400002e7882 */ /* 0x000fe40000000000 */
[----:B0-----:R-:W-:Y:S01]  /*11a0*/  ULEA UR46, UR6, UR46, 0x18 ;  /* 0x0000002e062e7291 */ /* 0x001fe2000f8ec03f */
[----:B----4-:R-:W-:-:S04]  /*11b0*/  LOP3.LUT R0, R0, 0x80, RZ, 0xc0, !PT ;  /* 0x0000008000007812 */ /* 0x010fc800078ec0ff */
[----:B------:R-:W-:-:S06]  /*11c0*/  SHF.R.U32.HI R0, RZ, 0x7, R0 ;  /* 0x00000007ff007819 */ /* 0x000fcc0000011600 */
[----:B------:R-:W0:Y:S02]  /*11d0*/  SHFL.IDX PT, R0, R0, RZ, 0x1f ;  /* 0x00001fff00007589 */ /* 0x000e2400000e0000 */
[----:B0-----:R-:W-:-:S13]  /*11e0*/  R2UR UR4, R0 ;  /* 0x00000000000472ca */ /* 0x001fda00000e0000 */
[----:B------:R-:W-:-:S04]  /*11f0*/  ULEA.HI UR5, UR4, UR4, URZ, 0x1 ;  /* 0x0000000404057291 */ /* 0x000fc8000f8f083f */
[----:B------:R-:W-:-:S04]  /*1200*/  ULOP3.LUT UR5, UR5, 0xffffe, URZ, 0xc0, !UPT ;  /* 0x000ffffe05057892 */ /* 0x000fc8000f8ec03f */
[----:B------:R-:W-:-:S03]  /*1210*/  UIADD3 UR5, UR4, -UR5, URZ ;  /* 0x8000000504057290 */ /* 0x000fc6000fffe03f */
[----:B------:R-:W-:Y:S01]  /*1220*/  ULDC UR4, c[0x0][0x28c] ;  /* 0x0000a30000047ab9 */ /* 0x000fe20000000800 */
[----:B------:R-:W-:Y:S01]  /*1230*/  ULEA UR5, UR5, UR46, 0xc ;  /* 0x0000002e05057291 */ /* 0x000fe2000f8e603f */
[----:B------:R-:W-:-:S03]  /*1240*/  ISETP.LT.AND P0, PT, RZ, UR4, PT ;  /* 0x00000004ff007c0c */ /* 0x000fc6000bf01270 */
[----:B------:R-:W-:-:S04]  /*1250*/  UIADD3 UR5, UR5, 0x180, URZ ;  /* 0x0000018005057890 */ /* 0x000fc8000fffe03f */
[----:B------:R-:W-:-:S04]  /*1260*/  USHF.R.U32.HI UR5, URZ, 0x4, UR5 ;  /* 0x000000043f057899 */ /* 0x000fc80008011605 */
[----:B------:R-:W-:Y:S02]  /*1270*/  ULOP3.LUT UR47, UR5, 0x3fff, URZ, 0xc0, !UPT ;  /* 0x00003fff052f7892 */ /* 0x000fe4000f8ec03f */
[----:B-1-3--:R-:W-:Y:S10]  /*1280*/  @P0 BRA `(.L_x_13) ;  /* 0x0000000000400947 */ /* 0x00aff40003800000 */
[----:B------:R-:W-:Y:S01]  /*1290*/  MOV R0, 0x0 ;  /* 0x0000000000007802 */ /* 0x000fe20000000f00 */
[----:B------:R-:W-:Y:S01]  /*12a0*/  ULDC.64 UR4, c[0x4][0x68] ;  /* 0x01001a0000047ab9 */ /* 0x000fe20000000a00 */
[----:B------:R-:W-:Y:S01]  /*12b0*/  ULDC.64 UR6, c[0x4][0x8] ;  /* 0x0100020000067ab9 */ /* 0x000fe20000000a00 */
[----:B--2---:R-:W-:Y:S01]  /*12c0*/  IMAD.U32 R4, RZ, RZ, UR4 ;  /* 0x00000004ff047e24 */ /* 0x004fe2000f8e00ff */
[----:B------:R0:W2:Y:S01]  /*12d0*/  LDC.64 R14, c[0x4][R0] ;  /* 0x01000000000e7b82 */ /* 0x0000a20000000a00 */
[----:B------:R-:W-:Y:S01]  /*12e0*/  IMAD.U32 R5, RZ, RZ, UR5 ;  /* 0x00000005ff057e24 */ /* 0x000fe2000f8e00ff */
[----:B------:R-:W-:Y:S01]  /*12f0*/  ULDC.64 UR4, c[0x4][0x70] ;  /* 0x01001c0000047ab9 */ /* 0x000fe20000000a00 */
[----:B------:R-:W-:Y:S01]  /*1300*/  IMAD.U32 R10, RZ, RZ, UR6 ;  /* 0x00000006ff0a7e24 */ /* 0x000fe2000f8e00ff */
[----:B------:R-:W-:Y:S01]  /*1310*/  MOV R7, UR5 ;  /* 0x0000000500077c02 */ /* 0x000fe20008000f00 */
[----:B------:R-:W-:Y:S02]  /*1320*/  IMAD.U32 R6, RZ, RZ, UR4 ;  /* 0x00000004ff067e24 */ /* 0x000fe4000f8e00ff */
[----:B------:R-:W-:-:S02]  /*1330*/  IMAD.U32 R11, RZ, RZ, UR7 ;  /* 0x00000007ff0b7e24 */ /* 0x000fc4000f8e00ff */
[----:B------:R-:W-:Y:S02]  /*1340*/  IMAD.MOV.U32 R8, RZ, RZ, 0x1e1 ;  /* 0x000001e1ff087424 */ /* 0x000fe400078e00ff */
[----:B------:R-:W-:Y:S02]  /*1350*/  IMAD.MOV.U32 R12, RZ, RZ, 0x1 ;  /* 0x00000001ff0c7424 */ /* 0x000fe400078e00ff */
[----:B0-----:R-:W-:-:S07]  /*1360*/  IMAD.MOV.U32 R13, RZ, RZ, RZ ;  /* 0x000000ffff0d7224 */ /* 0x001fce00078e00ff */
[----:B------:R-:W-:-:S07]  /*1370*/  LEPC R20, `(.L_x_13) ;  /* 0x000000001014794e */ /* 0x000fce0000000000 */
[----:B-123-5:R-:W-:Y:S05]  /*1380*/  CALL.ABS.NOINC R14 ;  /* 0x000000000e007343 */ /* 0x02efea0003c00000 */
.L_x_13:
[----:B------:R-:W-:-:S06]  /*1390*/  ULOP3.LUT UR4, UR40, 0x1, URZ, 0xfc, !UPT ;  /* 0x0000000128047892 */ /* 0x000fcc000f8efc3f */
[----:B------:R-:W-:-:S05]  /*13a0*/  IMAD.U32 R0, RZ, RZ, UR4 ;  /* 0x00000004ff007e24 */ /* 0x000fca000f8e00ff */
[----:B------:R-:W-:-:S13]  /*13b0*/  ISETP.NE.AND P0, PT, R0, 0x3, PT ;  /* 0x000000030000780c */ /* 0x000fda0003f05270 */
[----:B------:R-:W-:Y:S05]  /*13c0*/  @!P0 BRA `(.L_x_14) ;  /* 0x0000000000048947 */ /* 0x000fea0003800000 */
[----:B------:R-:W-:Y:S01]  /*13d0*/  BPT.TRAP 0x1 ;  /* 0x000000040000795c */ /* 0x000fe20000300000 */
.L_x_14:
[----:B-1----:R-:W-:Y:S02]  /*13e0*/  IMAD.U32 R3, RZ, RZ, UR39 ;  /* 0x00000027ff037e24 */ /* 0x002fe4000f8e00ff */
[----:B------:R-:W-:-:S03]  /*13f0*/  IMAD.U32 R0, RZ, RZ, UR38 ;  /* 0x00000026ff007e24 */ /* 0x000fc6000f8e00ff */
[----:B------:R-:W-:Y:S02]  /*1400*/  LEA R3, R3, UR46, 0x3 ;  /* 0x0000002e03037c11 */ /* 0x000fe4000f8e18ff */
[----:B------:R-:W-:-:S04]  /*1410*/  SHF.L.U32 R0, R0, 0x1f, RZ ;  /* 0x0000001f00007819 */ /* 0x000fc800000006ff */
[----:B------:R0:W1:Y:S01]  /*1420*/  SYNCS.PHASECHK.TRANS64.TRYWAIT P1, [R3+URZ], R0 ;  /* 0x00000000030075a7 */ /* 0x000062000802017f */
[----:B------:R-:W-:Y:S05]  /*1430*/  @!P0 BRA `(.L_x_15) ;  /* 0x0000000000048947 */ /* 0x000fea0003800000 */
[----:B------:R-:W-:Y:S01]  /*1440*/  BPT.TRAP 0x1 ;  /* 0x000000040000795c */ /* 0x000fe20000300000 */
.L_x_15:
[----:B-1----:R-:W-:Y:S05]  /*1450*/  @P1 BRA `(.L_x_16) ;  /* 0x0000000000081947 */ /* 0x002fea0003800000 */
[----:B------:R-:W1:Y:S02]  /*1460*/  SYNCS.PHASECHK.TRANS64.TRYWAIT P1, [R3+URZ], R0 ;  /* 0x00000000030075a7 */ /* 0x000e64000802017f */
[----:B-1----:R-:W-:Y:S05]  /*1470*/  @!P1 BRA `(.L_x_17) ;  /* 0x0000016400049947 */ /* 0x002fea0003800000 */
.L_x_16:
[----:B------:R-:W-:-:S04]  /*1480*/  UISETP.LT.AND UP0, UPT, UR44, 0x1, UPT ;  /* 0x000000012c00788c */ /* 0x000fc8000bf01270 */
[----:B------:R-:W-:-:S04]  /*1490*/  USEL UR4, UR44, 0x1, UP0 ;  /* 0x000000012c047887 */ /* 0x000fc80008000000 */
[----:B------:R-:W-:-:S06]  /*14a0*/  UIADD3 UR4, UR44, -UR4, URZ ;  /* 0x800000042c047290 */ /* 0x000fcc000fffe03f */
[----:B01----:R-:W-:Y:S01]  /*14b0*/  MOV R0, UR4 ;  /* 0x0000000400007c02 */ /* 0x003fe20008000f00 */
[----:B------:R-:W-:Y:S01]  /*14c0*/  IMAD.U32 R3, RZ, RZ, UR4 ;  /* 0x00000004ff037e24 */ /* 0x000fe2000f8e00ff */
[----:B------:R-:W-:Y:S05]  /*14d0*/  WARPSYNC.ALL ;  /* 0x0000000000007948 */ /* 0x000fea0003800000 */
[----:B------:R-:W-:Y:S01]  /*14e0*/  ISETP.GE.AND P1, PT, R0, 0x1, PT ;  /* 0x000000010000780c */ /* 0x000fe20003f26270 */
[----:B------:R-:W-:Y:S01]  /*14f0*/  UIADD3 UR46, UR46, 0x1c180, URZ ;  /* 0x0001c1802e2e7890 */ /* 0x000fe2000fffe03f */
[----:B------:R-:W-:Y:S01]  /*1500*/  WARPGROUP.ARRIVE ;  /* 0x00000000000079c5 */ /* 0x000fe20000000000 */
[----:B------:R-:W-:-:S02]  /*1510*/  ULOP3.LUT UR8, UR47, 0x10000, URZ, 0xfc, !UPT ;  /* 0x000100002f087892 */ /* 0x000fc4000f8efc3f */
[----:B------:R-:W-:Y:S02]  /*1520*/  USHF.R.U32.HI UR46, URZ, 0x4, UR46 ;  /* 0x000000043f2e7899 */ /* 0x000fe4000801162e */
[----:B------:R-:W-:Y:S02]  /*1530*/  ULEA UR10, UR39, UR8, 0xa ;  /* 0x00000008270a7291 */ /* 0x000fe4000f8e503f */
[----:B------:R-:W-:Y:S01]  /*1540*/  ULOP3.LUT UR9, UR46, 0x3fff, URZ, 0xc0, !UPT ;  /* 0x00003fff2e097892 */ /* 0x000fe2000f8ec03f */
[----:B------:R-:W-:Y:S01]  /*1550*/  UMOV UR5, 0x80000020 ;  /* 0x8000002000057882 */ /* 0x000fe20000000000 */
[----:B------:R-:W-:Y:S02]  /*1560*/  UMOV UR7, 0x80000020 ;  /* 0x8000002000077882 */ /* 0x000fe40000000000 */
[----:B------:R-:W-:Y:S01]  /*1570*/  ULOP3.LUT UR9, UR9, 0x10000, URZ, 0xfc, !UPT ;  /* 0x0001000009097892 */ /* 0x000fe2000f8efc3f */
[----:B------:R-:W-:-:S03]  /*1580*/  UMOV UR4, UR10 ;  /* 0x0000000a00047c82 */ /* 0x000fc60008000000 */
[----:B------:R-:W-:-:S07]  /*1590*/  ULEA UR11, UR39, UR9, 0xa ;  /* 0x00000009270b7291 */ /* 0x000fce000f8e503f */
[----:B------:R-:W-:Y:S02]  /*15a0*/  UMOV UR6, UR11 ;  /* 0x0000000b00067c82 */ /* 0x000fe40008000000 */
[----:B------:R-:W-:Y:S01]  /*15b0*/  HGMMA.64x256x16.F32.BF16 R24, gdesc[UR4], RZ, !UPT, gsb0 ;  /* 0x03e00000041879f0 */ /* 0x000fe2000c0018ff */
[----:B------:R-:W-:Y:S01]  /*15c0*/  UIADD3 UR4, UR10, 0x200, URZ ;  /* 0x000002000a047890 */ /* 0x000fe2000fffe03f */
[----:B------:R-:W-:Y:S01]  /*15d0*/  UMOV UR5, 0x80000020 ;  /* 0x8000002000057882 */ /* 0x000fe20000000000 */
[----:B------:R-:W-:Y:S02]  /*15e0*/  WARPGROUP.DEPBAR.LE gsb0, 0x0 ;  /* 0x00008000000079c5 */ /* 0x000fe40000010000 */
[----:B------:R-:W-:Y:S01]  /*15f0*/  STL.64 [R1], R24 ;  /* 0x0000001801007387 */ /* 0x000fe20000100a00 */
[----:B------:R-:W-:Y:S01]  /*1600*/  IMAD.MOV.U32 R235, RZ, RZ, R49 ;  /* 0x000000ffffeb7224 */ /* 0x000fe200078e0031 */
[----:B------:R-:W-:Y:S01]  /*1610*/  MOV R228, R56 ;  /* 0x0000003800e47202 */ /* 0x000fe20000000f00 */
[----:B------:R-:W-:Y:S01]  /*1620*/  IMAD.MOV.U32 R234, RZ, RZ, R50 ;  /* 0x000000ffffea7224 */ /* 0x000fe200078e0032 */
[----:B------:R-:W-:Y:S01]  /*1630*/  STL.64 [R1+0x8], R26 ;  /* 0x0000081a01007387 */ /* 0x000fe20000100a00 */
        /* <DEDUP_REMOVED lines=40> */
[----:B------:R-:W-:-:S02]  /*18c0*/  IMAD.MOV.U32 R157, RZ, RZ, R73 ;  /* 0x000000ffff9d7224 */ /* 0x000fc400078e0049 */
[----:B------:R-:W-:Y:S01]  /*18d0*/  IMAD.MOV.U32 R159, RZ, RZ, R75 ;  /* 0x000000ffff9f7224 */ /* 0x000fe200078e004b */
[----:B------:R0:W-:Y:S01]  /*18e0*/  STL [R1+0x60], R48 ;  /* 0x0000603001007387 */ /* 0x0001e20000100800 */
[----:B------:R-:W-:Y:S02]  /*18f0*/  IMAD.MOV.U32 R216, RZ, RZ, R76 ;  /* 0x000000ffffd87224 */ /* 0x000fe400078e004c */
[----:B------:R-:W-:Y:S01]  /*1900*/  IMAD.MOV.U32 R161, RZ, RZ, R77 ;  /* 0x000000ffffa17224 */ /* 0x000fe200078e004d */
[----:B------:R-:W-:Y:S01]  /*1910*/  STL [R1+0x2b8], R160 ;  /* 0x0002b8a001007387 */ /* 0x000fe20000100800 */
[----:B------:R-:W-:Y:S02]  /*1920*/  IMAD.MOV.U32 R162, RZ, RZ, R78 ;  /* 0x000000ffffa27224 */ /* 0x000fe400078e004e */
[----:B------:R-:W-:Y:S02]  /*1930*/  IMAD.MOV.U32 R163, RZ, RZ, R79 ;  /* 0x000000ffffa37224 */ /* 0x000fe400078e004f */
[----:B------:R-:W-:-:S02]  /*1940*/  IMAD.MOV.U32 R164, RZ, RZ, R80 ;  /* 0x000000ffffa47224 */ /* 0x000fc400078e0050 */
[----:B------:R-:W-:Y:S02]  /*1950*/  IMAD.MOV.U32 R165, RZ, RZ, R81 ;  /* 0x000000ffffa57224 */ /* 0x000fe400078e0051 */
[----:B------:R-:W-:Y:S02]  /*1960*/  IMAD.MOV.U32 R166, RZ, RZ, R82 ;  /* 0x000000ffffa67224 */ /* 0x000fe400078e0052 */
[----:B------:R-:W-:Y:S02]  /*1970*/  IMAD.MOV.U32 R168, RZ, RZ, R84 ;  /* 0x000000ffffa87224 */ /* 0x000fe400078e0054 */
        /* <DEDUP_REMOVED lines=47> */
[----:B---3--:R-:W-:Y:S02]  /*1c70*/  IMAD.MOV.U32 R17, RZ, RZ, R138 ;  /* 0x000000ffff117224 */ /* 0x008fe400078e008a */
        /* <DEDUP_REMOVED lines=9> */
[----:B--2---:R-:W-:Y:S02]  /*1d10*/  IMAD.MOV.U32 R5, RZ, RZ, R149 ;  /* 0x000000ffff057224 */ /* 0x004fe400078e0095 */
[----:B------:R-:W-:Y:S02]  /*1d20*/  IMAD.MOV.U32 R4, RZ, RZ, R150 ;  /* 0x000000ffff047224 */ /* 0x000fe400078e0096 */
[----:B------:R-:W-:Y:S02]  /*1d30*/  IMAD.MOV.U32 R0, RZ, RZ, R151 ;  /* 0x000000ffff007224 */ /* 0x000fe400078e0097 */
[----:B0-----:R-:W-:-:S06]  /*1d40*/  WARPGROUP.ARRIVE ;  /* 0x00000000000079c5 */ /* 0x001fcc0000000000 */
[----:B------:R-:W-:Y:S03]  /*1d50*/  HGMMA.64x256x16.F32.BF16 R24, gdesc[UR4], RZ, !UPT, gsb0 ;  /* 0x03e00000041879f0 */ /* 0x000fe6000c0018ff */
[----:B------:R-:W-:Y:S02]  /*1d60*/  WARPGROUP.DEPBAR.LE gsb0, 0x0 ;  /* 0x00008000000079c5 */ /* 0x000fe40000010000 */
[----:B------:R-:W-:Y:S04]  /*1d70*/  STL.64 [R1+0x2b0], R150 ;  /* 0x0002b09601007387 */ /* 0x000fe80000100a00 */
        /* <DEDUP_REMOVED lines=20> */
[----:B------:R0:W-:Y:S04]  /*1ec0*/  STL.64 [R1+0x208], R108 ;  /* 0x0002086c01007387 */ /* 0x0001e80000100a00 */
[----:B0-----:R-:W2:Y:S04]  /*1ed0*/  LDL.LU R108, [R1] ;  /* 0x00000000016c7983 */ /* 0x001ea80000300800 */
[----:B------:R-:W2:Y:S04]  /*1ee0*/  LDL.LU R109, [R1+0x4] ;  /* 0x00000400016d7983 */ /* 0x000ea80000300800 */
        /* <DEDUP_REMOVED lines=22> */
[----:B------:R-:W2:Y:S01]  /*2050*/  LDL.LU R132, [R1+0x60] ;  /* 0x0000600001847983 */ /* 0x000ea20000300800 */
[----:B------:R-:W-:Y:S01]  /*2060*/  IMAD.MOV.U32 R133, RZ, RZ, R235 ;  /* 0x000000ffff857224 */ /* 0x000fe200078e00eb */
[----:B------:R-:W-:Y:S01]  /*2070*/  MOV R136, R232 ;  /* 0x000000e800887202 */ /* 0x000fe20000000f00 */
[----:B------:R-:W-:Y:S01]  /*2080*/  IMAD.MOV.U32 R134, RZ, RZ, R234 ;  /* 0x000000ffff867224 */ /* 0x000fe200078e00ea */
[----:B------:R-:W-:Y:S01]  /*2090*/  MOV R145, R223 ;  /* 0x000000df00917202 */ /* 0x000fe20000000f00 */
[----:B------:R-:W-:Y:S01]  /*20a0*/  IMAD.MOV.U32 R135, RZ, RZ, R233 ;  /* 0x000000ffff877224 */ /* 0x000fe200078e00e9 */
[----:B------:R-:W-:Y:S01]  /*20b0*/  MOV R235, R0 ;  /* 0x0000000000eb7202 */ /* 0x000fe20000000f00 */
[----:B------:R-:W-:Y:S01]  /*20c0*/  IMAD.MOV.U32 R137, RZ, RZ, R231 ;  /* 0x000000ffff897224 */ /* 0x000fe200078e00e7 */
[----:B------:R-:W-:Y:S01]  /*20d0*/  UIADD3 UR4, UR10, 0x2, URZ ;  /* 0x000000020a047890 */ /* 0x000fe2000fffe03f */
[----:B------:R-:W-:Y:S01]  /*20e0*/  IMAD.MOV.U32 R138, RZ, RZ, R230 ;  /* 0x000000ffff8a7224 */ /* 0x000fe200078e00e6 */
[----:B------:R-:W-:Y:S01]  /*20f0*/  UIADD3 UR6, UR11, 0x2, URZ ;  /* 0x000000020b067890 */ /* 0x000fe2000fffe03f */
[----:B------:R-:W-:Y:S01]  /*2100*/  IMAD.MOV.U32 R139, RZ, RZ, R229 ;  /* 0x000000ffff8b7224 */ /* 0x000fe200078e00e5 */
[----:B------:R-:W-:Y:S01]  /*2110*/  UMOV UR5, 0x80000020 ;  /* 0x8000002000057882 */ /* 0x000fe20000000000 */
[----:B------:R-:W-:Y:S01]  /*2120*/  IMAD.MOV.U32 R140, RZ, RZ, R228 ;  /* 0x000000ffff8c7224 */ /* 0x000fe200078e00e4 */
[----:B------:R-:W-:Y:S01]  /*2130*/  UMOV UR7, 0x80000020 ;  /* 0x8000002000077882 */ /* 0x000fe20000000000 */
[----:B------:R-:W-:-:S02]  /*2140*/  IMAD.MOV.U32 R141, RZ, RZ, R227 ;  /* 0x000000ffff8d7224 */ /* 0x000fc400078e00e3 */
[----:B------:R-:W-:Y:S01]  /*2150*/  IMAD.MOV.U32 R142, RZ, RZ, R226 ;  /* 0x000000ffff8e7224 */ /* 0x000fe200078e00e2 */
[----:B------:R-:W-:Y:S01]  /*2160*/  MOV R226, R12 ;  /* 0x0000000c00e27202 */ /* 0x000fe20000000f00 */
[----:B------:R-:W-:Y:S02]  /*2170*/  IMAD.MOV.U32 R143, RZ, RZ, R225 ;  /* 0x000000ffff8f7224 */ /* 0x000fe400078e00e1 */
[----:B------:R-:W-:Y:S02]  /*2180*/  IMAD.MOV.U32 R144, RZ, RZ, R224 ;  /* 0x000000ffff907224 */ /* 0x000fe400078e00e0 */
[----:B------:R-:W-:Y:S02]  /*2190*/  IMAD.MOV.U32 R146, RZ, RZ, R222 ;  /* 0x000000ffff927224 */ /* 0x000fe400078e00de */
[----:B------:R-:W-:Y:S02]  /*21a0*/  IMAD.MOV.U32 R147, RZ, RZ, R221 ;  /* 0x000000ffff937224 */ /* 0x000fe400078e00dd */
[----:B------:R-:W-:-:S02]  /*21b0*/  IMAD.MOV.U32 R148, RZ, RZ, R220 ;  /* 0x000000ffff947224 */ /* 0x000fc400078e00dc */
[----:B------:R-:W-:Y:S02]  /*21c0*/  IMAD.MOV.U32 R149, RZ, RZ, R219 ;  /* 0x000000ffff957224 */ /* 0x000fe400078e00db */
[----:B------:R-:W-:Y:S02]  /*21d0*/  IMAD.MOV.U32 R150, RZ, RZ, R218 ;  /* 0x000000ffff967224 */ /* 0x000fe400078e00da */
[----:B------:R-:W-:Y:S01]  /*21e0*/  IMAD.MOV.U32 R151, RZ, RZ, R217 ;  /* 0x000000ffff977224 */ /* 0x000fe200078e00d9 */
[----:B------:R-:W-:Y:S01]  /*21f0*/  MOV R217, R22 ;  /* 0x0000001600d97202 */ /* 0x000fe20000000f00 */
        /* <DEDUP_REMOVED lines=17> */
[----:B------:R-:W-:-:S06]  /*2310*/  IMAD.MOV.U32 R234, RZ, RZ, R4 ;  /* 0x000000ffffea7224 */ /* 0x000fcc00078e0004 */
[----:B--2---:R-:W-:-:S06]  /*2320*/  WARPGROUP.ARRIVE ;  /* 0x00000000000079c5 */ /* 0x004fcc0000000000 */
[----:B------:R-:W-:Y:S03]  /*2330*/  HGMMA.64x256x16.F32.BF16 R108, gdesc[UR4], R108, gsb0 ;  /* 0x03e00000046c79f0 */ /* 0x000fe6000800186c */
[----:B------:R-:W-:Y:S02]  /*2340*/  WARPGROUP.DEPBAR.LE gsb0, 0x0 ;  /* 0x00008000000079c5 */ /* 0x000fe40000010000 */
[----:B------:R-:W-:Y:S04]  /*2350*/  STL.64 [R1], R108 ;  /* 0x0000006c01007387 */ /* 0x000fe80000100a00 */
        /* <DEDUP_REMOVED lines=63> */
[----:B0-----:R1:W5:Y:S04]  /*2750*/  LDL.LU R160, [R1+0x2b8] ;  /* 0x0002b80001a07983 */ /* 0x0013680000300800 */
[----:B------:R-:W2:Y:S04]  /*2760*/  LDL.LU.64 R150, [R1+0x2b0] ;  /* 0x0002b00001967983 */ /* 0x000ea80000300a00 */
        /* <DEDUP_REMOVED lines=20> */
[----:B------:R-:W2:Y:S01]  /*28b0*/  LDL.LU.64 R108, [R1+0x208] ;  /* 0x00020800016c7983 */ /* 0x000ea20000300a00 */
[----:B------:R-:W-:Y:S01]  /*28c0*/  UIADD3 UR4, UR10, 0x202, URZ ;  /* 0x000002020a047890 */ /* 0x000fe2000fffe03f */
[----:B------:R-:W-:Y:S01]  /*28d0*/  UMOV UR5, 0x80000020 ;  /* 0x8000002000057882 */ /* 0x000fe20000000000 */
[----:B--2---:R-:W-:-:S07]  /*28e0*/  WARPGROUP.ARRIVE ;  /* 0x00000000000079c5 */ /* 0x004fce0000000000 */
[----:B------:R-:W-:Y:S03]  /*28f0*/  HGMMA.64x256x16.F32.BF16 R24, gdesc[UR4], R24, gsb0 ;  /* 0x03e00000041879f0 */ /* 0x000fe60008001818 */
[----:B------:R-:W-:Y:S02]  /*2900*/  WARPGROUP.DEPBAR.LE gsb0, 0x0 ;  /* 0x00008000000079c5 */ /* 0x000fe40000010000 */
[----:B-1----:R-:W-:Y:S05]  /*2910*/  @!P1 BRA `(.L_x_18) ;  /* 0x0000002000909947 */ /* 0x002fea0003800000 */
[----:B------:R-:W-:Y:S02]  /*2920*/  UIADD3 UR4, UR39, 0x1, URZ ;  /* 0x0000000127047890 */ /* 0x000fe4000fffe03f */
[----:B------:R-:W-:Y:S02]  /*2930*/  UMOV UR11, UR39 ;  /* 0x00000027000b7c82 */ /* 0x000fe40008000000 */
[----:B------:R-:W-:-:S04]  /*2940*/  UISETP.NE.AND UP0, UPT, UR4, 0x7, UPT ;  /* 0x000000070400788c */ /* 0x000fc8000bf05270 */
[----:B------:R-:W-:Y:S02]  /*2950*/  USEL UR5, URZ, 0x1, UP0 ;  /* 0x000000013f057887 */ /* 0x000fe40008000000 */
[----:B------:R-:W-:Y:S02]  /*2960*/  USEL UR10, UR4, URZ, UP0 ;  /* 0x0000003f040a7287 */ /* 0x000fe40008000000 */
[----:B------:R-:W-:-:S06]  /*2970*/  ULOP3.LUT UR5, UR38, UR5, URZ, 0x3c, !UPT ;  /* 0x0000000526057292 */ /* 0x000fcc000f8e3c3f */
[----:B------:R-:W-:-:S07]  /*2980*/  IMAD.U32 R0, RZ, RZ, UR5 ;  /* 0x00000005ff007e24 */ /* 0x000fce000f8e00ff */
.L_x_25:
[----:B------:R-:W-:Y:S05]  /*2990*/  @!P0 BRA `(.L_x_19) ;  /* 0x0000000000048947 */ /* 0x000fea0003800000 */
[----:B------:R-:W-:Y:S01]  /*29a0*/  BPT.TRAP 0x1 ;  /* 0x000000040000795c */ /* 0x000fe20000300000 */
.L_x_19:
[----:B------:R-:W0:Y:S01]  /*29b0*/  S2UR UR5, SR_CgaCtaId ;  /* 0x00000000000579c3 */ /* 0x000e220000008800 */
[----:B------:R-:W-:Y:S01]  /*29c0*/  UMOV UR4, 0x400 ;  /* 0x0000040000047882 */ /* 0x000fe20000000000 */
[----:B------:R-:W-:Y:S01]  /*29d0*/  SHF.L.U32 R4, R0, 0x1f, RZ ;  /* 0x0000001f00047819 */ /* 0x000fe200000006ff */
[----:B0-----:R-:W-:-:S04]  /*29e0*/  ULEA UR14, UR5, UR4, 0x18 ;  /* 0x00000004050e7291 */ /* 0x001fc8000f8ec03f */
[----:B------:R-:W-:-:S09]  /*29f0*/  ULEA UR4, UR10, UR14, 0x3 ;  /* 0x0000000e0a047291 */ /* 0x000fd2000f8e183f */
[----:B------:R0:W1:Y:S01]  /*2a00*/  SYNCS.PHASECHK.TRANS64.TRYWAIT P1, [UR4], R4 ;  /* 0x00000004ff0075a7 */ /* 0x0000620008020144 */
[----:B------:R-:W-:Y:S05]  /*2a10*/  @!P0 BRA `(.L_x_20) ;  /* 0x0000000000048947 */ /* 0x000fea0003800000 */
[----:B------:R-:W-:Y:S01]  /*2a20*/  BPT.TRAP 0x1 ;  /* 0x000000040000795c */ /* 0x000fe20000300000 */
.L_x_20:
[----:B-1----:R-:W-:Y:S05]  /*2a30*/  @P1 BRA `(.L_x_21) ;  /* 0x0000000000081947 */ /* 0x002fea0003800000 */
[----:B------:R-:W1:Y:S02]  /*2a40*/  SYNCS.PHASECHK.TRANS64.TRYWAIT P1, [UR4], R4 ;  /* 0x00000004ff0075a7 */ /* 0x000e640008020144 */
[----:B-1----:R-:W-:Y:S05]  /*2a50*/  @!P1 BRA `(.L_x_22) ;  /* 0x0000014c00a09947 */ /* 0x002fea0003800000 */
.L_x_21:
        /* <DEDUP_REMOVED lines=64> */
[----:B--2---:R-:W2:Y:S04]  /*2e60*/  LDL.LU.64 R24, [R1] ;  /* 0x0000000001187983 */ /* 0x004ea80000300a00 */
        /* <DEDUP_REMOVED lines=63> */
[----:B------:R-:W-:-:S02]  /*3260*/  ULEA UR12, UR10, UR8, 0xa ;  /* 0x000000080a0c7291 */ /* 0x000fc4000f8e503f */
[----:B------:R-:W-:Y:S01]  /*3270*/  ULEA UR13, UR10, UR9, 0xa ;  /* 0x000000090a0d7291 */ /* 0x000fe2000f8e503f */
[----:B------:R-:W-:Y:S01]  /*3280*/  UMOV UR5, 0x80000020 ;  /* 0x8000002000057882 */ /* 0x000fe20000000000 */
[----:B------:R-:W-:-:S03]  /*3290*/  UMOV UR7, 0x80000020 ;  /* 0x8000002000077882 */ /* 0x000fc60000000000 */
[----:B------:R-:W-:Y:S02]  /*32a0*/  UMOV UR4, UR12 ;  /* 0x0000000c00047c82 */ /* 0x000fe40008000000 */
[----:B------:R-:W-:Y:S01]  /*32b0*/  UMOV UR6, UR13 ;  /* 0x0000000d00067c82 */ /* 0x000fe20008000000 */
[----:B--2---:R-:W-:-:S06]  /*32c0*/  WARPGROUP.ARRIVE ;  /* 0x00000000000079c5 */ /* 0x004fcc0000000000 */
[----:B------:R-:W-:Y:S03]  /*32d0*/  HGMMA.64x256x16.F32.BF16 R24, gdesc[UR4], R24, gsb0 ;  /* 0x03e00000041879f0 */ /* 0x000fe60008001818 */
[----:B------:R-:W-:Y:S02]  /*32e0*/  WARPGROUP.DEPBAR.LE gsb0, 0x0 ;  /* 0x00008000000079c5 */ /* 0x000fe40000010000 */
[----:B------:R-:W-:Y:S01]  /*32f0*/  STL.64 [R1], R24 ;  /* 0x0000001801007387 */ /* 0x000fe20000100a00 */
[----:B-1----:R-:W-:Y:S01]  /*3300*/  IMAD.MOV.U32 R5, RZ, RZ, R150 ;  /* 0x000000ffff057224 */ /* 0x002fe200078e0096 */
[----:B------:R-:W-:Y:S01]  /*3310*/  MOV R10, R145 ;  /* 0x00000091000a7202 */ /* 0x000fe20000000f00 */
[----:B0-----:R-:W-:Y:S01]  /*3320*/  IMAD.MOV.U32 R4, RZ, RZ, R151 ;  /* 0x000000ffff047224 */ /* 0x001fe200078e0097 */
        /* <DEDUP_REMOVED lines=44> */
[----:B------:R0:W-:Y:S01]  /*35f0*/  STL.64 [R1+0x60], R48 ;  /* 0x0000603001007387 */ /* 0x0001e20000100a00 */
[----:B------:R-:W-:-:S02]  /*3600*/  IMAD.MOV.U32 R209, RZ, RZ, R125 ;  /* 0x000000ffffd17224 */ /* 0x000fc400078e007d */
[----:B------:R-:W-:Y:S01]  /*3610*/  IMAD.MOV.U32 R206, RZ, RZ, R122 ;  /* 0x000000ffffce7224 */ /* 0x000fe200078e007a */
[----:B------:R-:W2:Y:S01]  /*3620*/  LDL.LU.64 R150, [R1+0x4b8] ;  /* 0x0004b80001967983 */ /* 0x000ea20000300a00 */
[----:B------:R-:W-:Y:S02]  /*3630*/  IMAD.MOV.U32 R207, RZ, RZ, R123 ;  /* 0x000000ffffcf7224 */ /* 0x000fe400078e007b */
[----:B------:R-:W-:Y:S01]  /*3640*/  IMAD.MOV.U32 R204, RZ, RZ, R120 ;  /* 0x000000ffffcc7224 */ /* 0x000fe200078e0078 */
[----:B------:R-:W2:Y:S01]  /*3650*/  LDL.LU.64 R148, [R1+0x4b0] ;  /* 0x0004b00001947983 */ /* 0x000ea20000300a00 */
[----:B------:R-:W-:Y:S02]  /*3660*/  IMAD.MOV.U32 R202, RZ, RZ, R118 ;  /* 0x000000ffffca7224 */ /* 0x000fe400078e0076 */
[----:B------:R-:W-:Y:S01]  /*3670*/  IMAD.MOV.U32 R203, RZ, RZ, R119 ;  /* 0x000000ffffcb7224 */ /* 0x000fe200078e0077 */
[----:B------:R-:W2:Y:S01]  /*3680*/  LDL.LU.64 R146, [R1+0x4a8] ;  /* 0x0004a80001927983 */ /* 0x000ea20000300a00 */
        /* <DEDUP_REMOVED lines=108> */
[----:B0-----:R-:W2:Y:S04]  /*3d50*/  LDL.LU.64 R48, [R1+0x320] ;  /* 0x0003200001307983 */ /* 0x001ea80000300a00 */
        /* <DEDUP_REMOVED lines=13> */
[----:B------:R-:W-:-:S02]  /*3e30*/  UMOV UR5, 0x80000020 ;  /* 0x8000002000057882 */ /* 0x000fc40000000000 */
[----:B-----5:R-:W-:Y:S01]  /*3e40*/  STL [R1+0x2b8], R160 ;  /* 0x0002b8a001007387 */ /* 0x020fe20000100800 */
[----:B--2---:R-:W-:-:S06]  /*3e50*/  WARPGROUP.ARRIVE ;  /* 0x00000000000079c5 */ /* 0x004fcc0000000000 */
[----:B------:R-:W-:Y:S03]  /*3e60*/  HGMMA.64x256x16.F32.BF16 R24, gdesc[UR4], R24, gsb0 ;  /* 0x03e00000041879f0 */ /* 0x000fe60008001818 */
        /* <DEDUP_REMOVED lines=56> */
[----:B------:R-:W-:Y:S01]  /*41f0*/  MOV R231, R8 ;  /* 0x0000000800e77202 */ /* 0x000fe20000000f00 */
[----:B------:R-:W-:-:S02]  /*4200*/  IMAD.MOV.U32 R139, RZ, RZ, R230 ;  /* 0x000000ffff8b7224 */ /* 0x000fc400078e00e6 */
[----:B------:R-:W-:Y:S02]  /*4210*/  IMAD.MOV.U32 R140, RZ, RZ, R229 ;  /* 0x000000ffff8c7224 */ /* 0x000fe400078e00e5 */
[----:B------:R-:W-:Y:S02]  /*4220*/  IMAD.MOV.U32 R141, RZ, RZ, R228 ;  /* 0x000000ffff8d7224 */ /* 0x000fe400078e00e4 */
[----:B------:R-:W-:Y:S02]  /*4230*/  IMAD.MOV.U32 R142, RZ, RZ, R227 ;  /* 0x000000ffff8e7224 */ /* 0x000fe400078e00e3 */
[----:B------:R-:W-:Y:S02]  /*4240*/  IMAD.MOV.U32 R144, RZ, RZ, R225 ;  /* 0x000000ffff907224 */ /* 0x000fe400078e00e1 */
[----:B------:R-:W-:Y:S02]  /*4250*/  IMAD.MOV.U32 R145, RZ, RZ, R224 ;  /* 0x000000ffff917224 */ /* 0x000fe400078e00e0 */
        /* <DEDUP_REMOVED lines=24> */
[----:B------:R-:W-:Y:S02]  /*43e0*/  UIADD3 UR4, UR12, 0x2, URZ ;  /* 0x000000020c047890 */ /* 0x000fe4000fffe03f */
[----:B------:R-:W-:Y:S01]  /*43f0*/  UIADD3 UR6, UR13, 0x2, URZ ;  /* 0x000000020d067890 */ /* 0x000fe2000fffe03f */
[----:B------:R-:W-:Y:S01]  /*4400*/  UMOV UR5, 0x80000020 ;  /* 0x8000002000057882 */ /* 0x000fe20000000000 */
[----:B------:R-:W-:Y:S01]  /*4410*/  UMOV UR7, 0x80000020 ;  /* 0x8000002000077882 */ /* 0x000fe20000000000 */
        /* <DEDUP_REMOVED lines=96> */
[----:B------:R-:W-:Y:S01]  /*4a20*/  BPT.TRAP 0x1 ;  /* 0x000000040000795c */ /* 0x000fe20000300000 */
.L_x_23:
[----:B------:R-:W-:Y:S02]  /*4a30*/  UISETP.GT.U32.AND UP0, UPT, UR40, 0x1, UPT ;  /* 0x000000012800788c */ /* 0x000fe4000bf04070 */
[----:B------:R-:W-:-:S04]  /*4a40*/  ULEA UR4, UR11, UR14, 0x3 ;  /* 0x0000000e0b047291 */ /* 0x000fc8000f8e183f */
[----:B------:R-:W-:Y:S01]  /*4a50*/  UIADD3 UR4, UR4, 0x38, URZ ;  /* 0x0000003804047890 */ /* 0x000fe2000fffe03f */
[----:B------:R-:W-:-:S03]  /*4a60*/  PLOP3.LUT P1, PT, PT, PT, UP0, 0x80, 0x0 ;  /* 0x000000000000781c */ /* 0x000fc60003f2f008 */
[----:B------:R-:W-:-:S09]  /*4a70*/  UPRMT UR4, URZ, 0x654, UR4 ;  /* 0x000006543f047896 */ /* 0x000fd20008000004 */
[----:B------:R-:W-:Y:S01]  /*4a80*/  SYNCS.ARRIVE.TRANS64.RED.A1T0 RZ, [UR4], RZ ;  /* 0x000000ffffff79a7 */ /* 0x000fe20008100404 */
[----:B------:R-:W-:Y:S05]  /*4a90*/  @P1 BRA `(.L_x_24) ;  /* 0x0000000000041947 */ /* 0x000fea0003800000 */
[----:B------:R-:W-:Y:S01]  /*4aa0*/  BPT.TRAP 0x1 ;  /* 0x000000040000795c */ /* 0x000fe20000300000 */
.L_x_24:
[----:B------:R-:W-:Y:S01]  /*4ab0*/  UIADD3 UR10, UR10, 0x1, URZ ;  /* 0x000000010a0a7890 */ /* 0x000fe2000fffe03f */
[C---:B------:R-:W-:Y:S01]  /*4ac0*/  ISETP.GT.AND P1, PT, R3.reuse, 0x1, PT ;  /* 0x000000010300780c */ /* 0x040fe20003f24270 */
[----:B------:R-:W-:Y:S01]  /*4ad0*/  UIADD3 UR11, UR11, 0x1, URZ ;  /* 0x000000010b0b7890 */ /* 0x000fe2000fffe03f */
[----:B------:R-:W-:Y:S01]  /*4ae0*/  VIADD R3, R3, 0xffffffff ;  /* 0xffffffff03037836 */ /* 0x000fe20000000000 */
[----:B------:R-:W-:Y:S02]  /*4af0*/  UISETP.NE.AND UP0, UPT, UR10, 0x7, UPT ;  /* 0x000000070a00788c */ /* 0x000fe4000bf05270 */
[----:B------:R-:W-:Y:S02]  /*4b00*/  UISETP.NE.AND UP1, UPT, UR11, 0x7, UPT ;  /* 0x000000070b00788c */ /* 0x000fe4000bf25270 */
[----:B------:R-:W-:Y:S02]  /*4b10*/  USEL UR4, URZ, 0x1, UP0 ;  /* 0x000000013f047887 */ /* 0x000fe40008000000 */
[----:B------:R-:W-:-:S02]  /*4b20*/  USEL UR10, UR10, URZ, UP0 ;  /* 0x0000003f0a0a7287 */ /* 0x000fc40008000000 */
[----:B------:R-:W-:Y:S02]  /*4b30*/  USEL UR11, UR11, URZ, UP1 ;  /* 0x0000003f0b0b7287 */ /* 0x000fe40008800000 */
[----:B------:R-:W-:Y:S01]  /*4b40*/  LOP3.LUT R0, R0, UR4, RZ, 0x3c, !PT ;  /* 0x0000000400007c12 */ /* 0x000fe2000f8e3cff */
[----:B------:R-:W-:Y:S09]  /*4b50*/  @P1 BRA `(.L_x_25) ;  /* 0xffffffdc008c1947 */ /* 0x000ff2000383ffff */
.L_x_18:
[----:B------:R-:W0:Y:S02]  /*4b60*/  LDC R0, c[0x0][0x28c] ;  /* 0x0000a300ff007b82 */ /* 0x000e240000000800 */
[----:B0-----:R-:W-:-:S13]  /*4b70*/  ISETP.GE.AND P1, PT, R0, 0x1, PT ;  /* 0x000000010000780c */ /* 0x001fda0003f26270 */
[----:B------:R-:W-:Y:S05]  /*4b80*/  @!P1 BRA `(.L_x_26) ;  /* 0x0000000000549947 */ /* 0x000fea0003800000 */
[----:B------:R-:W-:Y:S05]  /*4b90*/  @!P0 BRA `(.L_x_27) ;  /* 0x0000000000048947 */ /* 0x000fea0003800000 */
[----:B------:R-:W-:Y:S01]  /*4ba0*/  BPT.TRAP 0x1 ;  /* 0x000000040000795c */ /* 0x000fe20000300000 */
.L_x_27:
[----:B------:R-:W-:Y:S01]  /*4bb0*/  UISETP.LT.AND UP0, UPT, UR44, 0x1, UPT ;  /* 0x000000012c00788c */ /* 0x000fe2000bf01270 */
[----:B------:R-:W0:Y:S03]  /*4bc0*/  S2UR UR7, SR_CgaCtaId ;  /* 0x00000000000779c3 */ /* 0x000e260000008800 */
[----:B------:R-:W-:Y:S02]  /*4bd0*/  USEL UR6, UR44, 0x1, UP0 ;  /* 0x000000012c067887 */ /* 0x000fe40008000000 */
[----:B------:R-:W-:Y:S02]  /*4be0*/  UISETP.GT.U32.AND UP0, UPT, UR40, 0x1, UPT ;  /* 0x000000012800788c */ /* 0x000fe4000bf04070 */
[----:B------:R-:W-:-:S04]  /*4bf0*/  UIADD3 UR6, UR39, UR44, -UR6 ;  /* 0x0000002c27067290 */ /* 0x000fc8000fffe806 */
[----:B------:R-:W-:Y:S01]  /*4c00*/  UIMAD.WIDE.U32 UR4, UR6, 0x24924925, URZ ;  /* 0x24924925060478a5 */ /* 0x000fe2000f8e003f */
[----:B------:R-:W-:-:S03]  /*4c10*/  PLOP3.LUT P0, PT, PT, PT, UP0, 0x80, 0x0 ;  /* 0x000000000000781c */ /* 0x000fc60003f0f008 */
[----:B------:R-:W-:-:S04]  /*4c20*/  UIADD3 UR4, UR6, -UR5, URZ ;  /* 0x8000000506047290 */ /* 0x000fc8000fffe03f */
[----:B------:R-:W-:-:S03]  /*4c30*/  ULEA.HI UR4, UR4, UR5, URZ, 0x1f ;  /* 0x0000000504047291 */ /* 0x000fc6000f8ff83f */
[----:B------:R-:W-:Y:S01]  /*4c40*/  UMOV UR5, 0x400 ;  /* 0x0000040000057882 */ /* 0x000fe20000000000 */
[----:B------:R-:W-:Y:S02]  /*4c50*/  USHF.R.U32.HI UR4, URZ, 0x2, UR4 ;  /* 0x000000023f047899 */ /* 0x000fe40008011604 */
[----:B0-----:R-:W-:Y:S02]  /*4c60*/  ULEA UR5, UR7, UR5, 0x18 ;  /* 0x0000000507057291 */ /* 0x001fe4000f8ec03f */
[----:B------:R-:W-:-:S04]  /*4c70*/  UIMAD UR4, UR4, -0x7, UR6 ;  /* 0xfffffff9040478a4 */ /* 0x000fc8000f8e0206 */
[----:B------:R-:W-:-:S04]  /*4c80*/  ULEA UR4, UR4, UR5, 0x3 ;  /* 0x0000000504047291 */ /* 0x000fc8000f8e183f */
[----:B------:R-:W-:-:S04]  /*4c90*/  UIADD3 UR4, UR4, 0x38, URZ ;  /* 0x0000003804047890 */ /* 0x000fc8000fffe03f */
[----:B------:R-:W-:-:S09]  /*4ca0*/  UPRMT UR4, URZ, 0x654, UR4 ;  /* 0x000006543f047896 */ /* 0x000fd20008000004 */
[----:B------:R-:W-:Y:S01]  /*4cb0*/  SYNCS.ARRIVE.TRANS64.RED.A1T0 RZ, [UR4], RZ ;  /* 0x000000ffffff79a7 */ /* 0x000fe20008100404 */
[----:B------:R-:W-:Y:S05]  /*4cc0*/  @P0 BRA `(.L_x_26) ;  /* 0x0000000000040947 */ /* 0x000fea0003800000 */
[----:B------:R-:W-:Y:S01]  /*4cd0*/  BPT.TRAP 0x1 ;  /* 0x000000040000795c */ /* 0x000fe20000300000 */
.L_x_26:
[----:B------:R-:W0:Y:S01]  /*4ce0*/  S2R R8, SR_TID.X ;  /* 0x0000000000087919 */ /* 0x000e220000002100 */
[----:B-----5:R-:W-:Y:S01]  /*4cf0*/  LOP3.LUT R4, R160, 0x1, RZ, 0xc0, !PT ;  /* 0x00000001a0047812 */ /* 0x020fe200078ec0ff */
[----:B------:R-:W-:Y:S01]  /*4d00*/  USHF.R.S32.HI UR10, URZ, 0x1f, UR43 ;  /* 0x0000001f3f0a7899 */ /* 0x000fe2000801142b */
[----:B------:R-:W-:Y:S01]  /*4d10*/  MOV R19, 0x6540 ;  /* 0x0000654000137802 */ /* 0x000fe20000000f00 */
[----:B------:R-:W-:Y:S01]  /*4d20*/  ULDC.64 UR8, c[0x0][0x5d0] ;  /* 0x0001740000087ab9 */ /* 0x000fe20000000a00 */
[----:B------:R-:W-:Y:S01]  /*4d30*/  UIMAD.WIDE UR6, UR41, 0x100, URZ ;  /* 0x00000100290678a5 */ /* 0x000fe2000f8e023f */
[----:B------:R-:W-:Y:S01]  /*4d40*/  IMAD.SHL.U32 R3, R4, 0x40, RZ ;  /* 0x0000004004037824 */ /* 0x000fe200078e00ff */
[----:B------:R-:W-:Y:S02]  /*4d50*/  UIMAD UR4, UR10, UR8, URZ ;  /* 0x000000080a0472a4 */ /* 0x000fe4000f8e023f */
[----:B------:R-:W-:Y:S01]  /*4d60*/  IMAD.U32 R6, RZ, RZ, UR8 ;  /* 0x00000008ff067e24 */ /* 0x000fe2000f8e00ff */
[----:B------:R-:W-:Y:S01]  /*4d70*/  USHF.L.U32 UR41, UR41, 0x8, URZ ;  /* 0x0000000829297899 */ /* 0x000fe2000800063f */
[----:B------:R-:W-:Y:S01]  /*4d80*/  ULDC UR8, c[0x0][0x288] ;  /* 0x0000a20000087ab9 */ /* 0x000fe20000000800 */
[----:B------:R-:W-:-:S02]  /*4d90*/  UIMAD UR4, UR43, UR9, UR4 ;  /* 0x000000092b0472a4 */ /* 0x000fc4000f8e0204 */
[----:B------:R-:W-:Y:S01]  /*4da0*/  UIADD3 UR39, UR44, UR39, URZ ;  /* 0x000000272c277290 */ /* 0x000fe2000fffe03f */
[----:B------:R-:W-:Y:S01]  /*4db0*/  ULDC UR9, c[0x0][0x284] ;  /* 0x0000a10000097ab9 */ /* 0x000fe20000000800 */
[----:B------:R-:W-:Y:S01]  /*4dc0*/  UISETP.GE.U32.AND UP1, UPT, UR44, 0x7, UPT ;  /* 0x000000072c00788c */ /* 0x000fe2000bf26070 */
[----:B------:R-:W-:Y:S01]  /*4dd0*/  IMAD.U32 R17, RZ, RZ, UR9 ;  /* 0x00000009ff117e24 */ /* 0x000fe2000f8e00ff */
[----:B------:R-:W-:-:S04]  /*4de0*/  UISETP.GT.U32.AND UP0, UPT, UR39, 0x6, UPT ;  /* 0x000000062700788c */ /* 0x000fc8000bf04070 */
[----:B------:R-:W-:Y:S01]  /*4df0*/  UISETP.LT.U32.AND UP0, UPT, UR44, 0x7, UP0 ;  /* 0x000000072c00788c */ /* 0x000fe20008701070 */
[C---:B0-----:R-:W-:Y:S01]  /*4e00*/  IMAD.SHL.U32 R18, R8.reuse, 0x2, RZ ;  /* 0x0000000208127824 */ /* 0x041fe200078e00ff */
[----:B------:R-:W-:Y:S02]  /*4e10*/  SHF.R.U32.HI R0, RZ, 0x2, R8 ;  /* 0x00000002ff007819 */ /* 0x000fe40000011608 */
[----:B------:R-:W-:Y:S02]  /*4e20*/  LOP3.LUT R5, R8, 0x60, RZ, 0xc0, !PT ;  /* 0x0000006008057812 */ /* 0x000fe400078ec0ff */
[----:B------:R-:W-:Y:S02]  /*4e30*/  LOP3.LUT R18, R18, 0x6, RZ, 0xc0, !PT ;  /* 0x0000000612127812 */ /* 0x000fe400078ec0ff */
[----:B------:R-:W-:Y:S02]  /*4e40*/  LOP3.LUT R0, R0, 0x7, RZ, 0xc0, !PT ;  /* 0x0000000700007812 */ /* 0x000fe400078ec0ff */
[----:B------:R-:W-:Y:S01]  /*4e50*/  PRMT R18, R18, R19, UR42 ;  /* 0x0000002a12127e16 */ /* 0x000fe20008000013 */
[----:B------:R-:W-:Y:S01]  /*4e60*/  USHF.L.U32 UR42, UR42, 0x8, URZ ;  /* 0x000000082a2a7899 */ /* 0x000fe2000800063f */
[----:B------:R-:W-:-:S02]  /*4e70*/  SHF.R.U32.HI R5, RZ, 0x1, R5 ;  /* 0x00000001ff057819 */ /* 0x000fc40000011605 */
[----:B------:R-:W-:Y:S01]  /*4e80*/  LOP3.LUT R3, R3, 0x40, R0, 0xe2, !PT ;  /* 0x0000004003037812 */ /* 0x000fe200078ee200 */
[----:B------:R-:W-:Y:S01]  /*4e90*/  UISETP.GE.AND UP2, UPT, UR42, UR8, UPT ;  /* 0x000000082a00728c */ /* 0x000fe2000bf46270 */
[----:B------:R-:W-:Y:S02]  /*4ea0*/  SHF.R.S32.HI R19, RZ, 0x1f, R18 ;  /* 0x0000001fff137819 */ /* 0x000fe40000011412 */
[----:B------:R-:W-:Y:S01]  /*4eb0*/  IADD3 R0, RZ, -R5, -R0 ;  /* 0x80000005ff007210 */ /* 0x000fe20007ffe800 */
[----:B------:R-:W-:Y:S01]  /*4ec0*/  UISETP.GE.OR UP2, UPT, UR41, UR9, UP2 ;  /* 0x000000092900728c */ /* 0x000fe20009746670 */
[----:B------:R-:W-:Y:S01]  /*4ed0*/  LOP3.LUT R3, R3, UR6, R5, 0xfe, !PT ;  /* 0x0000000603037c12 */ /* 0x000fe2000f8efe05 */
[----:B------:R-:W-:-:S04]  /*4ee0*/  IMAD.WIDE.U32 R6, R6, UR43, R18 ;  /* 0x0000002b06067c25 */ /* 0x000fc8000f8e0012 */
[----:B------:R-:W-:Y:S01]  /*4ef0*/  IMAD R0, R4, -0x40, R0 ;  /* 0xffffffc004007824 */ /* 0x000fe200078e0200 */
[----:B------:R-:W-:Y:S01]  /*4f00*/  PLOP3.LUT P0, PT, PT, PT, UP2, 0x80, 0x0 ;  /* 0x000000000000781c */ /* 0x000fe20003f0f028 */
[----:B------:R-:W-:Y:S01]  /*4f10*/  VIADD R7, R7, UR4 ;  /* 0x0000000407077c36 */ /* 0x000fe20008000000 */
[----:B------:R-:W-:Y:S01]  /*4f20*/  UIMAD.WIDE.U32 UR4, UR39, 0x24924925, URZ ;  /* 0x24924925270478a5 */ /* 0x000fe2000f8e003f */
[----:B------:R-:W-:Y:S01]  /*4f30*/  IMAD.MOV.U32 R4, RZ, RZ, -0x2 ;  /* 0xfffffffeff047424 */ /* 0x000fe200078e00ff */
[----:B------:R-:W-:Y:S01]  /*4f40*/  IADD3 R17, R17, -UR41, R0 ;  /* 0x8000002911117c10 */ /* 0x000fe2000fffe000 */
[----:B------:R-:W-:Y:S01]  /*4f50*/  UMOV UR41, 0xffffffff ;  /* 0xffffffff00297882 */ /* 0x000fe20000000000 */
[----:B------:R-:W-:Y:S01]  /*4f60*/  LOP3.LUT R0, R8, 0x3, RZ, 0xc0, !PT ;  /* 0x0000000308007812 */ /* 0x000fe200078ec0ff */
[----:B------:R-:W-:-:S04]  /*4f70*/  UIADD3 UR4, UR39, -UR5, URZ ;  /* 0x8000000527047290 */ /* 0x000fc8000fffe03f */
[----:B------:R-:W-:Y:S01]  /*4f80*/  IMAD R0, R0, R4, UR8 ;  /* 0x0000000800007e24 */ /* 0x000fe2000f8e0204 */
[----:B------:R-:W-:Y:S02]  /*4f90*/  USEL UR8, URZ, 0x1, !UP0 ;  /* 0x000000013f087887 */ /* 0x000fe4000c000000 */
[----:B------:R-:W-:Y:S01]  /*4fa0*/  ULEA.HI UR4, UR4, UR5, URZ, 0x1f ;  /* 0x0000000504047291 */ /* 0x000fe2000f8ff83f */
[----:B------:R-:W-:Y:S01]  /*4fb0*/  VIADD R0, R0, -UR42 ;  /* 0x8000002a00007c36 */ /* 0x000fe20008000000 */
[----:B------:R-:W-:Y:S02]  /*4fc0*/  ULOP3.LUT UR38, UR38, UR8, URZ, 0x3c, !UPT ;  /* 0x0000000826267292 */ /* 0x000fe4000f8e3c3f */
[----:B------:R-:W-:-:S04]  /*4fd0*/  USHF.R.U32.HI UR4, URZ, 0x2, UR4 ;  /* 0x000000023f047899 */ /* 0x000fc80008011604 */
[----:B------:R-:W-:Y:S02]  /*4fe0*/  @UP1 ULOP3.LUT UR38, UR38, 0x1, UR4, 0x78, !UPT ;  /* 0x0000000126261892 */ /* 0x000fe4000f8e7804 */
[----:B------:R-:W-:Y:S01]  /*4ff0*/  UIMAD UR39, UR4, -0x7, UR39 ;  /* 0xfffffff9042778a4 */ /* 0x000fe2000f8e0227 */
[----:B------:R-:W-:Y:S11]  /*5000*/  @P0 BRA `(.L_x_28) ;  /* 0x0000010400d80947 */ /* 0x000ff60003800000 */
[----:B------:R-:W-:Y:S01]  /*5010*/  FSETP.NEU.AND P0, PT, R16, RZ, PT ;  /* 0x000000ff1000720b */ /* 0x000fe20003f0d000 */
[----:B------:R-:W-:Y:S01]  /*5020*/  ULDC.64 UR8, c[0x0][0x5c8] ;  /* 0x0001720000087ab9 */ /* 0x000fe20000000a00 */
[----:B------:R-:W-:Y:S01]  /*5030*/  ISETP.GT.AND P3, PT, R17, RZ, PT ;  /* 0x000000ff1100720c */ /* 0x000fe20003f64270 */
[----:B------:R-:W-:Y:S01]  /*5040*/  UIMAD UR4, UR7, UR8, URZ ;  /* 0x00000008070472a4 */ /* 0x000fe2000f8e023f */
[----:B------:R-:W-:Y:S01]  /*5050*/  IMAD.U32 R10, RZ, RZ, UR9 ;  /* 0x00000009ff0a7e24 */ /* 0x000fe2000f8e00ff */
[----:B------:R-:W-:Y:S01]  /*5060*/  BSSY B0, `(.L_x_28) ;  /* 0x0001070000007945 */ /* 0x000fe20003800000 */
[----:B------:R-:W-:Y:S01]  /*5070*/  IMAD.WIDE.U32 R6, R3, UR8, R6 ;  /* 0x0000000803067c25 */ /* 0x000fe2000f8e0006 */
[----:B------:R-:W-:-:S03]  /*5080*/  ISETP.GT.AND P1, PT, R0, RZ, P3 ;  /* 0x000000ff0000720c */ /* 0x000fc60001f24270 */
[----:B------:R-:W-:-:S04]  /*5090*/  IMAD R10, R3, R10, UR4 ;  /* 0x00000004030a7e24 */ /* 0x000fc8000f8e020a */
[----:B------:R-:W-:Y:S01]  /*50a0*/  IMAD.IADD R10, R7, 0x1, R10 ;  /* 0x00000001070a7824 */ /* 0x000fe200078e020a */
[----:B------:R-:W-:Y:S06]  /*50b0*/  @!P0 BRA `(.L_x_29) ;  /* 0x000000b800108947 */ /* 0x000fec0003800000 */
[----:B------:R-:W0:Y:S01]  /*50c0*/  LDC.64 R22, c[0x0][0x5b8] ;  /* 0x00016e00ff167b82 */ /* 0x000e220000000a00 */
[----:B------:R-:W2:Y:S01]  /*50d0*/  LDL.LU R11, [R1] ;  /* 0x00000000010b7983 */ /* 0x000ea20000300800 */
[----:B------:R-:W-:-:S06]  /*50e0*/  ULDC.64 UR4, c[0x0][0x5c0] ;  /* 0x0001700000047ab9 */ /* 0x000fcc0000000a00 */
[----:B------:R-:W1:Y:S08]  /*50f0*/  LDC.64 R14, c[0x0][0x5b0] ;  /* 0x00016c00ff0e7b82 */ /* 0x000e700000000a00 */
[----:B------:R-:W3:Y:S01]  /*5100*/  LDC.64 R12, c[0x0][0x5a8] ;  /* 0x00016a00ff0c7b82 */ /* 0x000ee20000000a00 */
[C---:B0-----:R-:W-:Y:S02]  /*5110*/  IMAD R157, R22.reuse, UR10, RZ ;  /* 0x0000000a169d7c24 */ /* 0x041fe4000f8e02ff */
[----:B------:R-:W-:-:S04]  /*5120*/  IMAD.WIDE.U32 R152, R22, UR43, R18 ;  /* 0x0000002b16987c25 */ /* 0x000fc8000f8e0012 */
[----:B------:R-:W-:Y:S02]  /*5130*/  IMAD R157, R23, UR43, R157 ;  /* 0x0000002b179d7c24 */ /* 0x000fe4000f8e029d */
[----:B-1----:R-:W-:Y:S02]  /*5140*/  IMAD R156, R14, UR7, RZ ;  /* 0x000000070e9c7c24 */ /* 0x002fe4000f8e02ff */
[----:B------:R-:W-:Y:S01]  /*5150*/  IMAD.MOV.U32 R20, RZ, RZ, R152 ;  /* 0x000000ffff147224 */ /* 0x000fe200078e0098 */
[----:B------:R-:W-:Y:S01]  /*5160*/  IADD3 R21, R153, R157, RZ ;  /* 0x0000009d99157210 */ /* 0x000fe20007ffe0ff */
[C---:B------:R-:W-:Y:S02]  /*5170*/  IMAD R156, R3.reuse, R15, R156 ;  /* 0x0000000f039c7224 */ /* 0x040fe400078e029c */
[----:B------:R-:W-:-:S04]  /*5180*/  IMAD.WIDE.U32 R4, R3, R14, R20 ;  /* 0x0000000e03047225 */ /* 0x000fc800078e0014 */
[----:B------:R-:W-:Y:S01]  /*5190*/  IMAD.IADD R5, R5, 0x1, R156 ;  /* 0x0000000105057824 */ /* 0x000fe200078e029c */
[----:B---3--:R-:W-:-:S04]  /*51a0*/  LEA R8, P0, R4, R12, 0x1 ;  /* 0x0000000c04087211 */ /* 0x008fc800078008ff */
[----:B------:R-:W-:-:S05]  /*51b0*/  LEA.HI.X R9, R4, R13, R5, 0x1, P0 ;  /* 0x0000000d04097211 */ /* 0x000fca00000f0c05 */
[----:B------:R-:W3:Y:S01]  /*51c0*/  @P1 LDG.E.LTC128B.U16 R23, desc[UR36][R8.64] ;  /* 0x0000002408171981 */ /* 0x000ee2000c1e1520 */
[----:B------:R-:W-:Y:S01]  /*51d0*/  BSSY B1, `(.L_x_30) ;  /* 0x0000011000017945 */ /* 0x000fe20003800000 */
[----:B---3--:R-:W-:-:S04]  /*51e0*/  IMAD.U32 R4, R23, 0x10000, RZ ;  /* 0x0001000017047824 */ /* 0x008fc800078e00ff */
[----:B------:R-:W-:-:S04]  /*51f0*/  FMUL R4, R4, R16 ;  /* 0x0000001004047220 */ /* 0x000fc80000400000 */
[----:B--2---:R-:W-:Y:S01]  /*5200*/  FFMA R7, R11, R2, R4 ;  /* 0x000000020b077223 */ /* 0x004fe20000000004 */
[----:B------:R-:W-:-:S04]  /*5210*/  LEA R4, P0, R6, UR4, 0x1 ;  /* 0x0000000406047c11 */ /* 0x000fc8000f8008ff */
[----:B------:R-:W-:Y:S02]  /*5220*/  LEA.HI.X R5, R6, UR5, R10, 0x1, P0 ;  /* 0x0000000506057c11 */ /* 0x000fe400080f0c0a */
[----:B------:R-:W-:-:S05]  /*5230*/  F2FP.BF16.F32.PACK_AB R6, RZ, R7 ;  /* 0x00000007ff06723e */ /* 0x000fca00000010ff */
[----:B------:R0:W-:Y:S02]  /*5240*/  @P1 STG.E.U16 desc[UR36][R4.64], R6 ;  /* 0x0000000604001986 */ /* 0x0001e4000c101524 */
[----:B0-----:R-:W-:-:S04]  /*5250*/  IMAD.WIDE.U32 R6, R3, R14, R18 ;  /* 0x0000000e03067225 */ /* 0x001fc800078e0012 */
[----:B------:R-:W-:Y:S02]  /*5260*/  IMAD.IADD R7, R156, 0x1, R7 ;  /* 0x000000019c077824 */ /* 0x000fe400078e0207 */
[----:B------:R-:W-:-:S04]  /*5270*/  IMAD.WIDE.U32 R6, R22, UR43, R6 ;  /* 0x0000002b16067c25 */ /* 0x000fc8000f8e0006 */
[----:B------:R-:W-:Y:S01]  /*5280*/  IMAD.IADD R7, R157, 0x1, R7 ;  /* 0x000000019d077824 */ /* 0x000fe200078e0207 */
[----:B------:R-:W-:-:S04]  /*5290*/  LEA R10, P0, R6, R12, 0x1 ;  /* 0x0000000c060a7211 */ /* 0x000fc800078008ff */
[----:B------:R-:W-:Y:S02]  /*52a0*/  LEA.HI.X R11, R6, R13, R7, 0x1, P0 ;  /* 0x0000000d060b7211 */ /* 0x000fe400000f0c07 */
[----:B------:R-:W-:-:S13]  /*52b0*/  ISETP.GT.AND P0, PT, R0, 0x1, P3 ;  /* 0x000000010000780c */ /* 0x000fda0001f04270 */
[----:B------:R-:W-:Y:S05]  /*52c0*/  @!P0 BRA `(.L_x_31) ;  /* 0x0000000000048947 */ /* 0x000fea0003800000 */
[----:B------:R0:W5:Y:S02]  /*52d0*/  LDG.E.LTC128B.U16 R23, desc[UR36][R10.64+0x2] ;  /* 0x000002240a177981 */ /* 0x000164000c1e1520 */
.L_x_31:
[----:B------:R-:W-:Y:S05]  /*52e0*/  BSYNC B1 ;  /* 0x0000000000017941 */ /* 0x000fea0003800000 */
.L_x_30:
[----:B------:R-:W2:Y:S01]  /*52f0*/  LDL.LU R7, [R1+0x4] ;  /* 0x0000040001077983 */ /* 0x000ea20000300800 */
[----:B-----5:R-:W-:Y:S01]  /*5300*/  IMAD.U32 R6, R23, 0x10000, RZ ;  /* 0x0001000017067824 */ /* 0x020fe200078e00ff */
[C---:B------:R-:W-:Y:S01]  /*5310*/  SHF.L.U64.HI R155, R14.reuse, 0x3, R15 ;  /* 0x000000030e9b7819 */ /* 0x040fe2000001020f */
[----:B------:R-:W-:Y:S01]  /*5320*/  IMAD.SHL.U32 R154, R14, 0x8, RZ ;  /* 0x000000080e9a7824 */ /* 0x000fe200078e00ff */
[----:B------:R-:W3:Y:S01]  /*5330*/  LDL.LU R158, [R1+0x8] ;  /* 0x00000800019e7983 */ /* 0x000ee20000300800 */
[----:B------:R-:W-:-:S04]  /*5340*/  FMUL R6, R6, R16 ;  /* 0x0000001006067220 */ /* 0x000fc80000400000 */
[----:B--2---:R-:W-:-:S05]  /*5350*/  FFMA R6, R7, R2, R6 ;  /* 0x0000000207067223 */ /* 0x004fca0000000006 */
[----:B------:R-:W-:-:S05]  /*5360*/  F2FP.BF16.F32.PACK_AB R6, RZ, R6 ;  /* 0x00000006ff06723e */ /* 0x000fca00000010ff */
[----:B------:R1:W-:Y:S01]  /*5370*/  @P0 STG.E.U16 desc[UR36][R4.64+0x2], R6 ;  /* 0x0000020604000986 */ /* 0x0003e2000c101524 */
[----:B------:R-:W-:-:S04]  /*5380*/  ISETP.GT.AND P0, PT, R17, 0x8, PT ;  /* 0x000000081100780c */ /* 0x000fc80003f04270 */
[----:B------:R-:W-:Y:S01]  /*5390*/  ISETP.GT.AND P1, PT, R0, RZ, P0 ;  /* 0x000000ff0000720c */ /* 0x000fe20000724270 */
[----:B-1----:R-:W-:-:S05]  /*53a0*/  IMAD.WIDE.U32 R6, R3, R14, R154 ;  /* 0x0000000e03067225 */ /* 0x002fca00078e009a */
[----:B------:R-:W-:Y:S02]  /*53b0*/  IADD3 R156, R156, R7, RZ ;  /* 0x000000079c9c7210 */ /* 0x000fe40007ffe0ff */
[----:B------:R-:W-:-:S05]  /*53c0*/  IADD3 R7, P2, R152, R6, RZ ;  /* 0x0000000698077210 */ /* 0x000fca0007f5e0ff */
[----:B------:R-:W-:Y:S01]  /*53d0*/  IMAD.X R9, R156, 0x1, R21, P2 ;  /* 0x000000019c097824 */ /* 0x000fe200010e0615 */
[----:B------:R-:W-:-:S04]  /*53e0*/  LEA R8, P2, R7, R12, 0x1 ;  /* 0x0000000c07087211 */ /* 0x000fc800078408ff */
[----:B------:R-:W-:-:S05]  /*53f0*/  LEA.HI.X R9, R7, R13, R9, 0x1, P2 ;  /* 0x0000000d07097211 */ /* 0x000fca00010f0c09 */
[----:B------:R1:W2:Y:S01]  /*5400*/  @P1 LDG.E.LTC128B.U16 R23, desc[UR36][R8.64] ;  /* 0x0000002408171981 */ /* 0x0002a2000c1e1520 */
[----:B------:R-:W-:Y:S01]  /*5410*/  IADD3 R6, P2, R18, R6, RZ ;  /* 0x0000000612067210 */ /* 0x000fe20007f5e0ff */
[----:B------:R-:W-:Y:S01]  /*5420*/  BSSY B1, `(.L_x_32) ;  /* 0x0000016000017945 */ /* 0x000fe20003800000 */
[----:B------:R-:W-:-:S03]  /*5430*/  ISETP.GT.AND P4, PT, R0, 0x1, P0 ;  /* 0x000000010000780c */ /* 0x000fc60000784270 */
[----:B------:R-:W-:Y:S02]  /*5440*/  IMAD.X R7, R19, 0x1, R156, P2 ;  /* 0x0000000113077824 */ /* 0x000fe400010e069c */
[----:B------:R-:W-:Y:S02]  /*5450*/  IMAD.U32 R156, RZ, RZ, UR9 ;  /* 0x00000009ff9c7e24 */ /* 0x000fe4000f8e00ff */
[----:B------:R-:W-:-:S04]  /*5460*/  IMAD.WIDE.U32 R6, R22, UR43, R6 ;  /* 0x0000002b16067c25 */ /* 0x000fc8000f8e0006 */
[----:B------:R-:W-:Y:S01]  /*5470*/  IMAD.IADD R7, R157, 0x1, R7 ;  /* 0x000000019d077824 */ /* 0x000fe200078e0207 */
[----:B-1----:R-:W-:-:S04]  /*5480*/  LEA R8, P2, R6, R12, 0x1 ;  /* 0x0000000c06087211 */ /* 0x002fc800078408ff */
[----:B------:R-:W-:Y:S01]  /*5490*/  LEA.HI.X R9, R6, R13, R7, 0x1, P2 ;  /* 0x0000000d06097211 */ /* 0x000fe200010f0c07 */
[----:B--2---:R-:W-:-:S04]  /*54a0*/  IMAD.U32 R6, R23, 0x10000, RZ ;  /* 0x0001000017067824 */ /* 0x004fc800078e00ff */
[----:B------:R-:W-:-:S04]  /*54b0*/  FMUL R6, R6, R16 ;  /* 0x0000001006067220 */ /* 0x000fc80000400000 */
[----:B---3--:R-:W-:Y:S01]  /*54c0*/  FFMA R7, R158, R2, R6 ;  /* 0x000000029e077223 */ /* 0x008fe20000000006 */
[----:B------:R-:W-:Y:S02]  /*54d0*/  IMAD.U32 R158, RZ, RZ, UR8 ;  /* 0x00000008ff9e7e24 */ /* 0x000fe4000f8e00ff */
[----:B------:R-:W-:Y:S02]  /*54e0*/  IMAD.U32 R6, RZ, RZ, UR8 ;  /* 0x00000008ff067e24 */ /* 0x000fe4000f8e00ff */
[----:B------:R-:W-:Y:S02]  /*54f0*/  F2FP.BF16.F32.PACK_AB R7, RZ, R7 ;  /* 0x00000007ff07723e */ /* 0x000fe400000010ff */
[----:B------:R-:W-:Y:S02]  /*5500*/  SHF.L.U32 R158, R158, 0x4, RZ ;  /* 0x000000049e9e7819 */ /* 0x000fe400000006ff */
[----:B------:R-:W-:Y:S02]  /*5510*/  SHF.L.U64.HI R156, R6, 0x4, R156 ;  /* 0x00000004069c7819 */ /* 0x000fe4000001029c */
[----:B------:R-:W-:-:S02]  /*5520*/  IADD3 R6, P2, R158, R4, RZ ;  /* 0x000000049e067210 */ /* 0x000fc40007f5e0ff */
[----:B------:R-:W-:-:S03]  /*5530*/  PRMT R159, R7, 0x7610, R159 ;  /* 0x00007610079f7816 */ /* 0x000fc6000000009f */
[----:B------:R-:W-:-:S05]  /*5540*/  IMAD.X R7, R156, 0x1, R5, P2 ;  /* 0x000000019c077824 */ /* 0x000fca00010e0605 */
[----:B------:R1:W-:Y:S01]  /*5550*/  @P1 STG.E.U16 desc[UR36][R6.64], R159 ;  /* 0x0000009f06001986 */ /* 0x0003e2000c101524 */
[----:B------:R-:W-:Y:S05]  /*5560*/  @!P4 BRA `(.L_x_33) ;  /* 0x000000000004c947 */ /* 0x000fea0003800000 */
[----:B------:R2:W5:Y:S02]  /*5570*/  LDG.E.LTC128B.U16 R23, desc[UR36][R8.64+0x2] ;  /* 0x0000022408177981 */ /* 0x000564000c1e1520 */
.L_x_33:
[----:B------:R-:W-:Y:S05]  /*5580*/  BSYNC B1 ;  /* 0x0000000000017941 */ /* 0x000fea0003800000 */
.L_x_32:
[----:B------:R-:W3:Y:S01]  /*5590*/  LDL.LU R161, [R1+0xc] ;  /* 0x00000c0001a17983 */ /* 0x000ee20000300800 */
[----:B-1---5:R-:W-:Y:S01]  /*55a0*/  IMAD.U32 R159, R23, 0x10000, RZ ;  /* 0x00010000179f7824 */ /* 0x022fe200078e00ff */
[----:B------:R-:W-:Y:S01]  /*55b0*/  ISETP.GT.AND P1, PT, R0, 0x8, P3 ;  /* 0x000000080000780c */ /* 0x000fe20001f24270 */
[----:B------:R-:W-:Y:S02]  /*55c0*/  BSSY B1, `(.L_x_34) ;  /* 0x0000007000017945 */ /* 0x000fe40003800000 */
[----:B------:R-:W-:-:S04]  /*55d0*/  FMUL R159, R159, R16 ;  /* 0x000000109f9f7220 */ /* 0x000fc80000400000 */
[----:B---3--:R-:W-:-:S05]  /*55e0*/  FFMA R159, R161, R2, R159 ;  /* 0x00000002a19f7223 */ /* 0x008fca000000009f */
[----:B------:R-:W-:-:S05]  /*55f0*/  F2FP.BF16.F32.PACK_AB R159, RZ, R159 ;  /* 0x0000009fff9f723e */ /* 0x000fca00000010ff */
[----:B------:R1:W-:Y:S01]  /*5600*/  @P4 STG.E.U16 desc[UR36][R6.64+0x2], R159 ;  /* 0x0000029f06004986 */ /* 0x0003e2000c101524 */
[----:B------:R-:W-:Y:S05]  /*5610*/  @!P1 BRA `(.L_x_35) ;  /* 0x0000000000049947 */ /* 0x000fea0003800000 */
[----:B------:R3:W5:Y:S02]  /*5620*/  LDG.E.LTC128B.U16 R23, desc[UR36][R10.64+0x10] ;  /* 0x000010240a177981 */ /* 0x000764000c1e1520 */
.L_x_35:
[----:B------:R-:W-:Y:S05]  /*5630*/  BSYNC B1 ;  /* 0x0000000000017941 */ /* 0x000fea0003800000 */
.L_x_34:
[----:B------:R-:W4:Y:S01]  /*5640*/  LDL.LU R161, [R1+0x10] ;  /* 0x0000100001a17983 */ /* 0x000f220000300800 */
[----:B-1---5:R-:W-:Y:S01]  /*5650*/  IMAD.U32 R159, R23, 0x10000, RZ ;  /* 0x00010000179f7824 */ /* 0x022fe200078e00ff */
[----:B------:R-:W-:Y:S01]  /*5660*/  ISETP.GT.AND P2, PT, R0, 0x9, P3 ;  /* 0x000000090000780c */ /* 0x000fe20001f44270 */
[----:B------:R-:W-:Y:S02]  /*5670*/  BSSY B1, `(.L_x_36) ;  /* 0x0000007000017945 */ /* 0x000fe40003800000 */
[----:B------:R-:W-:-:S04]  /*5680*/  FMUL R159, R159, R16 ;  /* 0x000000109f9f7220 */ /* 0x000fc80000400000 */
[----:B----4-:R-:W-:-:S05]  /*5690*/  FFMA R159, R161, R2, R159 ;  /* 0x00000002a19f7223 */ /* 0x010fca000000009f */
[----:B------:R-:W-:-:S05]  /*56a0*/  F2FP.BF16.F32.PACK_AB R159, RZ, R159 ;  /* 0x0000009fff9f723e */ /* 0x000fca00000010ff */
[----:B------:R1:W-:Y:S01]  /*56b0*/  @P1 STG.E.U16 desc[UR36][R4.64+0x10], R159 ;  /* 0x0000109f04001986 */ /* 0x0003e2000c101524 */
[----:B------:R-:W-:Y:S05]  /*56c0*/  @!P2 BRA `(.L_x_37) ;  /* 0x000000000004a947 */ /* 0x000fea0003800000 */
[----:B------:R4:W5:Y:S02]  /*56d0*/  LDG.E.LTC128B.U16 R23, desc[UR36][R10.64+0x12] ;  /* 0x000012240a177981 */ /* 0x000964000c1e1520 */
.L_x_37:
[----:B------:R-:W-:Y:S05]  /*56e0*/  BSYNC B1 ;  /* 0x0000000000017941 */ /* 0x000fea0003800000 */
.L_x_36:
[----:B------:R-:W2:Y:S01]  /*56f0*/  LDL.LU R161, [R1+0x14] ;  /* 0x0000140001a17983 */ /* 0x000ea20000300800 */
[----:B-1---5:R-:W-:Y:S01]  /*5700*/  IMAD.U32 R159, R23, 0x10000, RZ ;  /* 0x00010000179f7824 */ /* 0x022fe200078e00ff */
[----:B------:R-:W-:Y:S01]  /*5710*/  ISETP.GT.AND P1, PT, R0, 0x8, P0 ;  /* 0x000000080000780c */ /* 0x000fe20000724270 */
[----:B------:R-:W-:Y:S02]  /*5720*/  BSSY B1, `(.L_x_38) ;  /* 0x0000007000017945 */ /* 0x000fe40003800000 */
[----:B------:R-:W-:-:S04]  /*5730*/  FMUL R159, R159, R16 ;  /* 0x000000109f9f7220 */ /* 0x000fc80000400000 */
[----:B--2---:R-:W-:-:S05]  /*5740*/  FFMA R159, R161, R2, R159 ;  /* 0x00000002a19f7223 */ /* 0x004fca000000009f */
[----:B------:R-:W-:-:S05]  /*5750*/  F2FP.BF16.F32.PACK_AB R159, RZ, R159 ;  /* 0x0000009fff9f723e */ /* 0x000fca00000010ff */
[----:B------:R1:W-:Y:S01]  /*5760*/  @P2 STG.E.U16 desc[UR36][R4.64+0x12], R159 ;  /* 0x0000129f04002986 */ /* 0x0003e2000c101524 */
[----:B------:R-:W-:Y:S05]  /*5770*/  @!P1 BRA `(.L_x_39) ;  /* 0x0000000000049947 */ /* 0x000fea0003800000 */
[----:B------:R2:W5:Y:S02]  /*5780*/  LDG.E.LTC128B.U16 R23, desc[UR36][R8.64+0x10] ;  /* 0x0000102408177981 */ /* 0x000564000c1e1520 */
.L_x_39:
[----:B------:R-:W-:Y:S05]  /*5790*/  BSYNC B1 ;  /* 0x0000000000017941 */ /* 0x000fea0003800000 */
.L_x_38:
        /* <DEDUP_REMOVED lines=10> */
.L_x_41:
[----:B------:R-:W-:Y:S05]  /*5840*/  BSYNC B1 ;  /* 0x0000000000017941 */ /* 0x000fea0003800000 */
.L_x_40:
        /* <DEDUP_REMOVED lines=10> */
.L_x_43:
[----:B------:R-:W-:Y:S05]  /*58f0*/  BSYNC B1 ;  /* 0x0000000000017941 */ /* 0x000fea0003800000 */
.L_x_42:
        /* <DEDUP_REMOVED lines=10> */
.L_x_45:
[----:B------:R-:W-:Y:S05]  /*59a0*/  BSYNC B1 ;  /* 0x0000000000017941 */ /* 0x000fea0003800000 */
.L_x_44:
[----:B------:R-:W2:Y:S01]  /*59b0*/  LDL.LU R161, [R1+0x24] ;  /* 0x0000240001a17983 */ /* 0x000ea20000300800 */
[----:B-1---5:R-:W-:Y:S01]  /*59c0*/  SHF.L.U32 R159, R23, 0x10, RZ ;  /* 0x00000010179f7819 */ /* 0x022fe200000006ff */
[----:B------:R-:W-:Y:S01]  /*59d0*/  BSSY B1, `(.L_x_46) ;  /* 0x0000008000017945 */ /* 0x000fe20003800000 */
[----:B------:R-:W-:-:S03]  /*59e0*/  ISETP.GT.AND P1, PT, R0, 0x10, P0 ;  /* 0x000000100000780c */ /* 0x000fc60000724270 */
[----:B------:R-:W-:-:S04]  /*59f0*/  FMUL R159, R159, R16 ;  /* 0x000000109f9f7220 */ /* 0x000fc80000400000 */
[----:B--2---:R-:W-:-:S05]  /*5a00*/  FFMA R159, R161, R2, R159 ;  /* 0x00000002a19f7223 */ /* 0x004fca000000009f */
[----:B------:R-:W-:-:S05]  /*5a10*/  F2FP.BF16.F32.PACK_AB R159, RZ, R159 ;  /* 0x0000009fff9f723e */ /* 0x000fca00000010ff */
[----:B------:R1:W-:Y:S01]  /*5a20*/  @P2 STG.E.U16 desc[UR36][R4.64+0x22], R159 ;  /* 0x0000229f04002986 */ /* 0x0003e2000c101524 */
[----:B------:R-:W-:Y:S05]  /*5a30*/  @!P1 BRA `(.L_x_47) ;  /* 0x0000000000049947 */ /* 0x000fea0003800000 */
[----:B------:R2:W5:Y:S02]  /*5a40*/  LDG.E.LTC128B.U16 R23, desc[UR36][R8.64+0x20] ;  /* 0x0000202408177981 */ /* 0x000564000c1e1520 */
.L_x_47:
[----:B------:R-:W-:Y:S05]  /*5a50*/  BSYNC B1 ;  /* 0x0000000000017941 */ /* 0x000fea0003800000 */
.L_x_46:
        /* <DEDUP_REMOVED lines=10> */
.L_x_49:
[----:B------:R-:W-:Y:S05]  /*5b00*/  BSYNC B1 ;  /* 0x0000000000017941 */ /* 0x000fea0003800000 */
.L_x_48:
        /* <DEDUP_REMOVED lines=10> */
.L_x_51:
[----:B------:R-:W-:Y:S05]  /*5bb0*/  BSYNC B1 ;  /* 0x0000000000017941 */ /* 0x000fea0003800000 */
.L_x_50:
        /* <DEDUP_REMOVED lines=10> */
.L_x_53:
[----:B------:R-:W-:Y:S05]  /*5c60*/  BSYNC B1 ;  /* 0x0000000000017941 */ /* 0x000fea0003800000 */
.L_x_52:
        /* <DEDUP_REMOVED lines=10> */
.L_x_55:
[----:B------:R-:W-:Y:S05]  /*5d10*/  BSYNC B1 ;  /* 0x0000000000017941 */ /* 0x000fea0003800000 */
.L_x_54:
        /* <DEDUP_REMOVED lines=10> */
.L_x_57:
[----:B------:R-:W-:Y:S05]  /*5dc0*/  BSYNC B1 ;  /* 0x0000000000017941 */ /* 0x000fea0003800000 */
.L_x_56:
        /* <DEDUP_REMOVED lines=10> */
.L_x_59:
[----:B------:R-:W-:Y:S05]  /*5e70*/  BSYNC B1 ;  /* 0x0000000000017941 */ /* 0x000fea0003800000 */
.L_x_58:
        /* <DEDUP_REMOVED lines=10> */
.L_x_61:
[----:B------:R-:W-:Y:S05]  /*5f20*/  BSYNC B1 ;  /* 0x0000000000017941 */ /* 0x000fea0003800000 */
.L_x_60:
        /* <DEDUP_REMOVED lines=10> */
.L_x_63:
[----:B------:R-:W-:Y:S05]  /*5fd0*/  BSYNC B1 ;  /* 0x0000000000017941 */ /* 0x000fea0003800000 */
.L_x_62:
        /* <DEDUP_REMOVED lines=10> */
.L_x_65:
[----:B------:R-:W-:Y:S05]  /*6080*/  BSYNC B1 ;  /* 0x0000000000017941 */ /* 0x000fea0003800000 */
.L_x_64:
        /* <DEDUP_REMOVED lines=10> */
.L_x_67:
[----:B------:R-:W-:Y:S05]  /*6130*/  BSYNC B1 ;  /* 0x0000000000017941 */ /* 0x000fea0003800000 */
.L_x_66:
        /* <DEDUP_REMOVED lines=10> */
.L_x_69:
[----:B------:R-:W-:Y:S05]  /*61e0*/  BSYNC B1 ;  /* 0x0000000000017941 */ /* 0x000fea0003800000 */
.L_x_68:
        /* <DEDUP_REMOVED lines=10> */
.L_x_71:
[----:B------:R-:W-:Y:S05]  /*6290*/  BSYNC B1 ;  /* 0x0000000000017941 */ /* 0x000fea0003800000 */
.L_x_70:
        /* <DEDUP_REMOVED lines=10> */
.L_x_73:
[----:B------:R-:W-:Y:S05]  /*6340*/  BSYNC B1 ;  /* 0x0000000000017941 */ /* 0x000fea0003800000 */
.L_x_72:
        /* <DEDUP_REMOVED lines=10> */
.L_x_75:
[----:B------:R-:W-:Y:S05]  /*63f0*/  BSYNC B1 ;  /* 0x0000000000017941 */ /* 0x000fea0003800000 */
.L_x_74:
        /* <DEDUP_REMOVED lines=10> */
.L_x_77:
[----:B------:R-:W-:Y:S05]  /*64a0*/  BSYNC B1 ;  /* 0x0000000000017941 */ /* 0x000fea0003800000 */
.L_x_76:
        /* <DEDUP_REMOVED lines=10> */
.L_x_79:
[----:B------:R-:W-:Y:S05]  /*6550*/  BSYNC B1 ;  /* 0x0000000000017941 */ /* 0x000fea0003800000 */
.L_x_78:
        /* <DEDUP_REMOVED lines=10> */
.L_x_81:
[----:B------:R-:W-:Y:S05]  /*6600*/  BSYNC B1 ;  /* 0x0000000000017941 */ /* 0x000fea0003800000 */
.L_x_80:
        /* <DEDUP_REMOVED lines=10> */
.L_x_83:
[----:B------:R-:W-:Y:S05]  /*66b0*/  BSYNC B1 ;  /* 0x0000000000017941 */ /* 0x000fea0003800000 */
.L_x_82:
        /* <DEDUP_REMOVED lines=10> */
.L_x_85:
[----:B------:R-:W-:Y:S05]  /*6760*/  BSYNC B1 ;  /* 0x0000000000017941 */ /* 0x000fea0003800000 */
.L_x_84:
        /* <DEDUP_REMOVED lines=10> */
.L_x_87:
[----:B------:R-:W-:Y:S05]  /*6810*/  BSYNC B1 ;  /* 0x0000000000017941 */ /* 0x000fea0003800000 */
.L_x_86:
        /* <DEDUP_REMOVED lines=10> */
.L_x_89:
[----:B------:R-:W-:Y:S05]  /*68c0*/  BSYNC B1 ;  /* 0x0000000000017941 */ /* 0x000fea0003800000 */
.L_x_88:
        /* <DEDUP_REMOVED lines=10> */
.L_x_91:
[----:B------:R-:W-:Y:S05]  /*6970*/  BSYNC B1 ;  /* 0x0000000000017941 */ /* 0x000fea0003800000 */
.L_x_90:
        /* <DEDUP_REMOVED lines=10> */
.L_x_93:
[----:B------:R-:W-:Y:S05]  /*6a20*/  BSYNC B1 ;  /* 0x0000000000017941 */ /* 0x000fea0003800000 */
.L_x_92:
        /* <DEDUP_REMOVED lines=10> */
.L_x_95:
[----:B------:R-:W-:Y:S05]  /*6ad0*/  BSYNC B1 ;  /* 0x0000000000017941 */ /* 0x000fea0003800000 */
.L_x_94:
        /* <DEDUP_REMOVED lines=10> */
.L_x_97:
[----:B------:R-:W-:Y:S05]  /*6b80*/  BSYNC B1 ;  /* 0x0000000000017941 */ /* 0x000fea0003800000 */
.L_x_96:
        /* <DEDUP_REMOVED lines=10> */
.L_x_99:
[----:B------:R-:W-:Y:S05]  /*6c30*/  BSYNC B1 ;  /* 0x0000000000017941 */ /* 0x000fea0003800000 */
.L_x_98:
        /* <DEDUP_REMOVED lines=10> */
.L_x_101:
[----:B------:R-:W-:Y:S05]  /*6ce0*/  BSYNC B1 ;  /* 0x0000000000017941 */ /* 0x000fea0003800000 */
.L_x_100:
        /* <DEDUP_REMOVED lines=10> */
.L_x_103:
[----:B------:R-:W-:Y:S05]  /*6d90*/  BSYNC B1 ;  /* 0x0000000000017941 */ /* 0x000fea0003800000 */
.L_x_102:
        /* <DEDUP_REMOVED lines=10> */
.L_x_105:
[----:B------:R-:W-:Y:S05]  /*6e40*/  BSYNC B1 ;  /* 0x0000000000017941 */ /* 0x000fea0003800000 */
.L_x_104:
        /* <DEDUP_REMOVED lines=10> */
.L_x_107:
[----:B------:R-:W-:Y:S05]  /*6ef0*/  BSYNC B1 ;  /* 0x0000000000017941 */ /* 0x000fea0003800000 */
.L_x_106:
        /* <DEDUP_REMOVED lines=10> */
.L_x_109:
[----:B------:R-:W-:Y:S05]  /*6fa0*/  BSYNC B1 ;  /* 0x0000000000017941 */ /* 0x000fea0003800000 */
.L_x_108:
        /* <DEDUP_REMOVED lines=10> */
.L_x_111:
[----:B------:R-:W-:Y:S05]  /*7050*/  BSYNC B1 ;  /* 0x0000000000017941 */ /* 0x000fea0003800000 */
.L_x_110:
        /* <DEDUP_REMOVED lines=10> */
.L_x_113:
[----:B------:R-:W-:Y:S05]  /*7100*/  BSYNC B1 ;  /* 0x0000000000017941 */ /* 0x000fea0003800000 */
.L_x_112:
        /* <DEDUP_REMOVED lines=10> */
.L_x_115:
[----:B------:R-:W-:Y:S05]  /*71b0*/  BSYNC B1 ;  /* 0x0000000000017941 */ /* 0x000fea0003800000 */
.L_x_114:
        /* <DEDUP_REMOVED lines=10> */
.L_x_117:
[----:B------:R-:W-:Y:S05]  /*7260*/  BSYNC B1 ;  /* 0x0000000000017941 */ /* 0x000fea0003800000 */
.L_x_116:
        /* <DEDUP_REMOVED lines=10> */
.L_x_119:
[----:B------:R-:W-:Y:S05]  /*7310*/  BSYNC B1 ;  /* 0x0000000000017941 */ /* 0x000fea0003800000 */
.L_x_118:
        /* <DEDUP_REMOVED lines=10> */
.L_x_121:
[----:B------:R-:W-:Y:S05]  /*73c0*/  BSYNC B1 ;  /* 0x0000000000017941 */ /* 0x000fea0003800000 */
.L_x_120:
        /* <DEDUP_REMOVED lines=10> */
.L_x_123:
[----:B------:R-:W-:Y:S05]  /*7470*/  BSYNC B1 ;  /* 0x0000000000017941 */ /* 0x000fea0003800000 */
.L_x_122:
        /* <DEDUP_REMOVED lines=10> */
.L_x_125:
[----:B------:R-:W-:Y:S05]  /*7520*/  BSYNC B1 ;  /* 0x0000000000017941 */ /* 0x000fea0003800000 */
.L_x_124:
        /* <DEDUP_REMOVED lines=10> */
.L_x_127:
[----:B------:R-:W-:Y:S05]  /*75d0*/  BSYNC B1 ;  /* 0x0000000000017941 */ /* 0x000fea0003800000 */
.L_x_126:
        /* <DEDUP_REMOVED lines=10> */
.L_x_129:
[----:B------:R-:W-:Y:S05]  /*7680*/  BSYNC B1 ;  /* 0x0000000000017941 */ /* 0x000fea0003800000 */
.L_x_128:
        /* <DEDUP_REMOVED lines=10> */
.L_x_131:
[----:B------:R-:W-:Y:S05]  /*7730*/  BSYNC B1 ;  /* 0x0000000000017941 */ /* 0x000fea0003800000 */
.L_x_130:
        /* <DEDUP_REMOVED lines=10> */
.L_x_133:
[----:B------:R-:W-:Y:S05]  /*77e0*/  BSYNC B1 ;  /* 0x0000000000017941 */ /* 0x000fea0003800000 */
.L_x_132:
        /* <DEDUP_REMOVED lines=10> */
.L_x_135:
[----:B------:R-:W-:Y:S05]  /*7890*/  BSYNC B1 ;  /* 0x0000000000017941 */ /* 0x000fea0003800000 */
.L_x_134:
        /* <DEDUP_REMOVED lines=10> */
.L_x_137:
[----:B------:R-:W-:Y:S05]  /*7940*/  BSYNC B1 ;  /* 0x0000000000017941 */ /* 0x000fea0003800000 */
.L_x_136:
        /* <DEDUP_REMOVED lines=10> */
.L_x_139:
[----:B------:R-:W-:Y:S05]  /*79f0*/  BSYNC B1 ;  /* 0x0000000000017941 */ /* 0x000fea0003800000 */
.L_x_138:
        /* <DEDUP_REMOVED lines=10> */
.L_x_141:
[----:B------:R-:W-:Y:S05]  /*7aa0*/  BSYNC B1 ;  /* 0x0000000000017941 */ /* 0x000fea0003800000 */
.L_x_140:
        /* <DEDUP_REMOVED lines=10> */
.L_x_143:
[----:B------:R-:W-:Y:S05]  /*7b50*/  BSYNC B1 ;  /* 0x0000000000017941 */ /* 0x000fea0003800000 */
.L_x_142:
        /* <DEDUP_REMOVED lines=10> */
.L_x_145:
[----:B------:R-:W-:Y:S05]  /*7c00*/  BSYNC B1 ;  /* 0x0000000000017941 */ /* 0x000fea0003800000 */
.L_x_144:
        /* <DEDUP_REMOVED lines=10> */
.L_x_147:
[----:B------:R-:W-:Y:S05]  /*7cb0*/  BSYNC B1 ;  /* 0x0000000000017941 */ /* 0x000fea0003800000 */
.L_x_146:
        /* <DEDUP_REMOVED lines=10> */
.L_x_149:
[----:B------:R-:W-:Y:S05]  /*7d60*/  BSYNC B1 ;  /* 0x0000000000017941 */ /* 0x000fea0003800000 */
.L_x_148:
        /* <DEDUP_REMOVED lines=10> */
.L_x_151:
[----:B------:R-:W-:Y:S05]  /*7e10*/  BSYNC B1 ;  /* 0x0000000000017941 */ /* 0x000fea0003800000 */
.L_x_150:
        /* <DEDUP_REMOVED lines=10> */
.L_x_153:
[----:B------:R-:W-:Y:S05]  /*7ec0*/  BSYNC B1 ;  /* 0x0000000000017941 */ /* 0x000fea0003800000 */
.L_x_152:
        /* <DEDUP_REMOVED lines=10> */
.L_x_155:
[----:B------:R-:W-:Y:S05]  /*7f70*/  BSYNC B1 ;  /* 0x0000000000017941 */ /* 0x000fea0003800000 */
.L_x_154:
        /* <DEDUP_REMOVED lines=10> */
.L_x_157:
[----:B------:R-:W-:Y:S05]  /*8020*/  BSYNC B1 ;  /* 0x0000000000017941 */ /* 0x000fea0003800000 */
.L_x_156:
        /* <DEDUP_REMOVED lines=10> */
.L_x_159:
[----:B------:R-:W-:Y:S05]  /*80d0*/  BSYNC B1 ;  /* 0x0000000000017941 */ /* 0x000fea0003800000 */
.L_x_158:
        /* <DEDUP_REMOVED lines=10> */
.L_x_161:
[----:B------:R-:W-:Y:S05]  /*8180*/  BSYNC B1 ;  /* 0x0000000000017941 */ /* 0x000fea0003800000 */
.L_x_160:
        /* <DEDUP_REMOVED lines=10> */
.L_x_163:
[----:B------:R-:W-:Y:S05]  /*8230*/  BSYNC B1 ;  /* 0x0000000000017941 */ /* 0x000fea0003800000 */
.L_x_162:
        /* <DEDUP_REMOVED lines=10> */
.L_x_165:
[----:B------:R-:W-:Y:S05]  /*82e0*/  BSYNC B1 ;  /* 0x0000000000017941 */ /* 0x000fea0003800000 */
.L_x_164:
        /* <DEDUP_REMOVED lines=10> */
.L_x_167:
[----:B------:R-:W-:Y:S05]  /*8390*/  BSYNC B1 ;  /* 0x0000000000017941 */ /* 0x000fea0003800000 */
.L_x_166:
        /* <DEDUP_REMOVED lines=10> */
.L_x_169:
[----:B------:R-:W-:Y:S05]  /*8440*/  BSYNC B1 ;  /* 0x0000000000017941 */ /* 0x000fea0003800000 */
.L_x_168:
        /* <DEDUP_REMOVED lines=10> */
.L_x_171:
[----:B------:R-:W-:Y:S05]  /*84f0*/  BSYNC B1 ;  /* 0x0000000000017941 */ /* 0x000fea0003800000 */
.L_x_170:
        /* <DEDUP_REMOVED lines=10> */
.L_x_173:
[----:B------:R-:W-:Y:S05]  /*85a0*/  BSYNC B1 ;  /* 0x0000000000017941 */ /* 0x000fea0003800000 */
.L_x_172:
        /* <DEDUP_REMOVED lines=10> */
.L_x_175:
[----:B------:R-:W-:Y:S05]  /*8650*/  BSYNC B1 ;  /* 0x0000000000017941 */ /* 0x000fea0003800000 */
.L_x_174:
        /* <DEDUP_REMOVED lines=10> */
.L_x_177:
[----:B------:R-:W-:Y:S05]  /*8700*/  BSYNC B1 ;  /* 0x0000000000017941 */ /* 0x000fea0003800000 */
.L_x_176:
        /* <DEDUP_REMOVED lines=10> */
.L_x_179:
[----:B------:R-:W-:Y:S05]  /*87b0*/  BSYNC B1 ;  /* 0x0000000000017941 */ /* 0x000fea0003800000 */
.L_x_178:
        /* <DEDUP_REMOVED lines=10> */
.L_x_181:
[----:B------:R-:W-:Y:S05]  /*8860*/  BSYNC B1 ;  /* 0x0000000000017941 */ /* 0x000fea0003800000 */
.L_x_180:
        /* <DEDUP_REMOVED lines=10> */
.L_x_183:
[----:B------:R-:W-:Y:S05]  /*8910*/  BSYNC B1 ;  /* 0x0000000000017941 */ /* 0x000fea0003800000 */
.L_x_182:
        /* <DEDUP_REMOVED lines=10> */
.L_x_185:
[----:B------:R-:W-:Y:S05]  /*89c0*/  BSYNC B1 ;  /* 0x0000000000017941 */ /* 0x000fea0003800000 */
.L_x_184:
        /* <DEDUP_REMOVED lines=10> */
.L_x_187:
[----:B------:R-:W-:Y:S05]  /*8a70*/  BSYNC B1 ;  /* 0x0000000000017941 */ /* 0x000fea0003800000 */
.L_x_186:
        /* <DEDUP_REMOVED lines=10> */
.L_x_189:
[----:B------:R-:W-:Y:S05]  /*8b20*/  BSYNC B1 ;  /* 0x0000000000017941 */ /* 0x000fea0003800000 */
.L_x_188:
        /* <DEDUP_REMOVED lines=10> */
.L_x_191:
[----:B------:R-:W-:Y:S05]  /*8bd0*/  BSYNC B1 ;  /* 0x0000000000017941 */ /* 0x000fea0003800000 */
.L_x_190:
        /* <DEDUP_REMOVED lines=10> */
.L_x_193:
[----:B------:R-:W-:Y:S05]  /*8c80*/  BSYNC B1 ;  /* 0x0000000000017941 */ /* 0x000fea0003800000 */
.L_x_192:
        /* <DEDUP_REMOVED lines=10> */
.L_x_195:
[----:B------:R-:W-:Y:S05]  /*8d30*/  BSYNC B1 ;  /* 0x0000000000017941 */ /* 0x000fea0003800000 */
.L_x_194:
        /* <DEDUP_REMOVED lines=10> */
.L_x_197:
[----:B------:R-:W-:Y:S05]  /*8de0*/  BSYNC B1 ;  /* 0x0000000000017941 */ /* 0x000fea0003800000 */
.L_x_196:
        /* <DEDUP_REMOVED lines=10> */
.L_x_199:
[----:B------:R-:W-:Y:S05]  /*8e90*/  BSYNC B1 ;  /* 0x0000000000017941 */ /* 0x000fea0003800000 */
.L_x_198:
        /* <DEDUP_REMOVED lines=10> */
.L_x_201:
[----:B------:R-:W-:Y:S05]  /*8f40*/  BSYNC B1 ;  /* 0x0000000000017941 */ /* 0x000fea0003800000 */
.L_x_200:
        /* <DEDUP_REMOVED lines=10> */
.L_x_203:
[----:B------:R-:W-:Y:S05]  /*8ff0*/  BSYNC B1 ;  /* 0x0000000000017941 */ /* 0x000fea0003800000 */
.L_x_202:
        /* <DEDUP_REMOVED lines=10> */
.L_x_205:
[----:B------:R-:W-:Y:S05]  /*90a0*/  BSYNC B1 ;  /* 0x0000000000017941 */ /* 0x000fea0003800000 */
.L_x_204:
        /* <DEDUP_REMOVED lines=10> */
.L_x_207:
[----:B------:R-:W-:Y:S05]  /*9150*/  BSYNC B1 ;  /* 0x0000000000017941 */ /* 0x000fea0003800000 */
.L_x_206:
        /* <DEDUP_REMOVED lines=10> */
.L_x_209:
[----:B------:R-:W-:Y:S05]  /*9200*/  BSYNC B1 ;  /* 0x0000000000017941 */ /* 0x000fea0003800000 */
.L_x_208:
        /* <DEDUP_REMOVED lines=10> */
.L_x_211:
[----:B------:R-:W-:Y:S05]  /*92b0*/  BSYNC B1 ;  /* 0x0000000000017941 */ /* 0x000fea0003800000 */
.L_x_210:
        /* <DEDUP_REMOVED lines=10> */
.L_x_213:
[----:B------:R-:W-:Y:S05]  /*9360*/  BSYNC B1 ;  /* 0x0000000000017941 */ /* 0x000fea0003800000 */
.L_x_212:
        /* <DEDUP_REMOVED lines=10> */
.L_x_215:
[----:B------:R-:W-:Y:S05]  /*9410*/  BSYNC B1 ;  /* 0x0000000000017941 */ /* 0x000fea0003800000 */
.L_x_214:
        /* <DEDUP_REMOVED lines=10> */
.L_x_217:
[----:B------:R-:W-:Y:S05]  /*94c0*/  BSYNC B1 ;  /* 0x0000000000017941 */ /* 0x000fea0003800000 */
.L_x_216:
        /* <DEDUP_REMOVED lines=10> */
.L_x_219:
[----:B------:R-:W-:Y:S05]  /*9570*/  BSYNC B1 ;  /* 0x0000000000017941 */ /* 0x000fea0003800000 */
.L_x_218:
        /* <DEDUP_REMOVED lines=10> */
.L_x_221:
[----:B------:R-:W-:Y:S05]  /*9620*/  BSYNC B1 ;  /* 0x0000000000017941 */ /* 0x000fea0003800000 */
.L_x_220:
        /* <DEDUP_REMOVED lines=10> */
.L_x_223:
[----:B------:R-:W-:Y:S05]  /*96d0*/  BSYNC B1 ;  /* 0x0000000000017941 */ /* 0x000fea0003800000 */
.L_x_222:
        /* <DEDUP_REMOVED lines=10> */
.L_x_225:
[----:B------:R-:W-:Y:S05]  /*9780*/  BSYNC B1 ;  /* 0x0000000000017941 */ /* 0x000fea0003800000 */
.L_x_224:
        /* <DEDUP_REMOVED lines=10> */
.L_x_227:
[----:B------:R-:W-:Y:S05]  /*9830*/  BSYNC B1 ;  /* 0x0000000000017941 */ /* 0x000fea0003800000 */
.L_x_226:
        /* <DEDUP_REMOVED lines=10> */
.L_x_229:
[----:B------:R-:W-:Y:S05]  /*98e0*/  BSYNC B1 ;  /* 0x0000000000017941 */ /* 0x000fea0003800000 */
.L_x_228:
        /* <DEDUP_REMOVED lines=10> */
.L_x_231:
[----:B------:R-:W-:Y:S05]  /*9990*/  BSYNC B1 ;  /* 0x0000000000017941 */ /* 0x000fea0003800000 */
.L_x_230:
        /* <DEDUP_REMOVED lines=10> */
.L_x_233:
[----:B------:R-:W-:Y:S05]  /*9a40*/  BSYNC B1 ;  /* 0x0000000000017941 */ /* 0x000fea0003800000 */
.L_x_232:
        /* <DEDUP_REMOVED lines=10> */
.L_x_235:
[----:B------:R-:W-:Y:S05]  /*9af0*/  BSYNC B1 ;  /* 0x0000000000017941 */ /* 0x000fea0003800000 */
.L_x_234:
        /* <DEDUP_REMOVED lines=10> */
.L_x_237:
[----:B------:R-:W-:Y:S05]  /*9ba0*/  BSYNC B1 ;  /* 0x0000000000017941 */ /* 0x000fea0003800000 */
.L_x_236:
        /* <DEDUP_REMOVED lines=10> */
.L_x_239:
[----:B------:R-:W-:Y:S05]  /*9c50*/  BSYNC B1 ;  /* 0x0000000000017941 */ /* 0x000fea0003800000 */
.L_x_238:
        /* <DEDUP_REMOVED lines=10> */
.L_x_241:
[----:B------:R-:W-:Y:S05]  /*9d00*/  BSYNC B1 ;  /* 0x0000000000017941 */ /* 0x000fea0003800000 */
.L_x_240:
        /* <DEDUP_REMOVED lines=10> */
.L_x_243:
[----:B------:R-:W-:Y:S05]  /*9db0*/  BSYNC B1 ;  /* 0x0000000000017941 */ /* 0x000fea0003800000 */
.L_x_242:
        /* <DEDUP_REMOVED lines=10> */
.L_x_245:
[----:B------:R-:W-:Y:S05]  /*9e60*/  BSYNC B1 ;  /* 0x0000000000017941 */ /* 0x000fea0003800000 */
.L_x_244:
        /* <DEDUP_REMOVED lines=10> */
.L_x_247:
[----:B------:R-:W-:Y:S05]  /*9f10*/  BSYNC B1 ;  /* 0x0000000000017941 */ /* 0x000fea0003800000 */
.L_x_246:
        /* <DEDUP_REMOVED lines=10> */
.L_x_249:
[----:B------:R-:W-:Y:S05]  /*9fc0*/  BSYNC B1 ;  /* 0x0000000000017941 */ /* 0x000fea0003800000 */
.L_x_248:
        /* <DEDUP_REMOVED lines=10> */
.L_x_251:
[----:B------:R-:W-:Y:S05]  /*a070*/  BSYNC B1 ;  /* 0x0000000000017941 */ /* 0x000fea0003800000 */
.L_x_250:
        /* <DEDUP_REMOVED lines=10> */
.L_x_253:
[----:B------:R-:W-:Y:S05]  /*a120*/  BSYNC B1 ;  /* 0x0000000000017941 */ /* 0x000fea0003800000 */
.L_x_252:
        /* <DEDUP_REMOVED lines=10> */
.L_x_255:
[----:B------:R-:W-:Y:S05]  /*a1d0*/  BSYNC B1 ;  /* 0x0000000000017941 */ /* 0x000fea0003800000 */
.L_x_254:
        /* <DEDUP_REMOVED lines=10> */
.L_x_257:
[----:B------:R-:W-:Y:S05]  /*a280*/  BSYNC B1 ;  /* 0x0000000000017941 */ /* 0x000fea0003800000 */
.L_x_256:
        /* <DEDUP_REMOVED lines=10> */
.L_x_259:
[----:B------:R-:W-:Y:S05]  /*a330*/  BSYNC B1 ;  /* 0x0000000000017941 */ /* 0x000fea0003800000 */
.L_x_258:
        /* <DEDUP_REMOVED lines=10> */
.L_x_261:
[----:B------:R-:W-:Y:S05]  /*a3e0*/  BSYNC B1 ;  /* 0x0000000000017941 */ /* 0x000fea0003800000 */
.L_x_260:
        /* <DEDUP_REMOVED lines=10> */
.L_x_263:
[----:B------:R-:W-:Y:S05]  /*a490*/  BSYNC B1 ;  /* 0x0000000000017941 */ /* 0x000fea0003800000 */
.L_x_262:
        /* <DEDUP_REMOVED lines=10> */
.L_x_265:
[----:B------:R-:W-:Y:S05]  /*a540*/  BSYNC B1 ;  /* 0x0000000000017941 */ /* 0x000fea0003800000 */
.L_x_264:
        /* <DEDUP_REMOVED lines=10> */
.L_x_267:
[----:B------:R-:W-:Y:S05]  /*a5f0*/  BSYNC B1 ;  /* 0x0000000000017941 */ /* 0x000fea0003800000 */
.L_x_266:
        /* <DEDUP_REMOVED lines=10> */
.L_x_269:
[----:B------:R-:W-:Y:S05]  /*a6a0*/  BSYNC B1 ;  /* 0x0000000000017941 */ /* 0x000fea0003800000 */
.L_x_268:
        /* <DEDUP_REMOVED lines=10> */
.L_x_271:
[----:B------:R-:W-:Y:S05]  /*a750*/  BSYNC B1 ;  /* 0x0000000000017941 */ /* 0x000fea0003800000 */
.L_x_270:
        /* <DEDUP_REMOVED lines=10> */
.L_x_273:
[----:B------:R-:W-:Y:S05]  /*a800*/  BSYNC B1 ;  /* 0x0000000000017941 */ /* 0x000fea0003800000 */
.L_x_272:
        /* <DEDUP_REMOVED lines=10> */
.L_x_275:
[----:B------:R-:W-:Y:S05]  /*a8b0*/  BSYNC B1 ;  /* 0x0000000000017941 */ /* 0x000fea0003800000 */
.L_x_274:
        /* <DEDUP_REMOVED lines=10> */
.L_x_277:
[----:B------:R-:W-:Y:S05]  /*a960*/  BSYNC B1 ;  /* 0x0000000000017941 */ /* 0x000fea0003800000 */
.L_x_276:
[----:B0-234-:R-:W2:Y:S01]  /*a970*/  LDL.LU R10, [R1+0x1f4] ;  /* 0x0001f400010a7983 */ /* 0x01dea20000300800 */
[----:B-----5:R-:W-:Y:S01]  /*a980*/  IMAD.U32 R11, R23, 0x10000, RZ ;  /* 0x00010000170b7824 */ /* 0x020fe200078e00ff */
        /* <DEDUP_REMOVED lines=8> */
.L_x_279:
[----:B------:R-:W-:Y:S05]  /*aa10*/  BSYNC B1 ;  /* 0x0000000000017941 */ /* 0x000fea0003800000 */
.L_x_278:
[----:B------:R-:W3:Y:S01]  /*aa20*/  LDL.LU R10, [R1+0x1f8] ;  /* 0x0001f800010a7983 */ /* 0x000ee20000300800 */
[----:B0----5:R-:W-:Y:S01]  /*aa30*/  IMAD.U32 R11, R23, 0x10000, RZ ;  /* 0x00010000170b7824 */ /* 0x021fe200078e00ff */
[----:B------:R-:W-:Y:S01]  /*aa40*/  ISETP.GT.AND P1, PT, R0, 0xf9, P0 ;  /* 0x000000f90000780c */ /* 0x000fe20000724270 */
[----:B------:R-:W-:Y:S01]  /*aa50*/  BSSY B1, `(.L_x_280) ;  /* 0x000000a000017945 */ /* 0x000fe20003800000 */
[----:B------:R-:W-:Y:S01]  /*aa60*/  IADD3 R167, P0, R3, 0x80, RZ ;  /* 0x0000008003a77810 */ /* 0x000fe20007f1e0ff */
[----:B------:R-:W-:-:S04]  /*aa70*/  FMUL R11, R11, R16 ;  /* 0x000000100b0b7220 */ /* 0x000fc80000400000 */
[----:B---3--:R-:W-:-:S05]  /*aa80*/  FFMA R11, R10, R2, R11 ;  /* 0x000000020a0b7223 */ /* 0x008fca000000000b */
[----:B------:R-:W-:-:S04]  /*aa90*/  F2FP.BF16.F32.PACK_AB R11, RZ, R11 ;  /* 0x0000000bff0b723e */ /* 0x000fc800000010ff */
[----:B------:R-:W-:Y:S01]  /*aaa0*/  PRMT R3, R11, 0x7610, R3 ;  /* 0x000076100b037816 */ /* 0x000fe20000000003 */
[----:B------:R-:W-:-:S04]  /*aab0*/  IMAD.X R11, RZ, RZ, UR7, P0 ;  /* 0x00000007ff0b7e24 */ /* 0x000fc800080e06ff */
[----:B------:R0:W-:Y:S01]  /*aac0*/  @P2 STG.E.U16 desc[UR36][R6.64+0x1f0], R3 ;  /* 0x0001f00306002986 */ /* 0x0001e2000c101524 */
[----:B------:R-:W-:Y:S05]  /*aad0*/  @!P1 BRA `(.L_x_281) ;  /* 0x0000000000049947 */ /* 0x000fea0003800000 */
[----:B------:R3:W5:Y:S02]  /*aae0*/  LDG.E.LTC128B.U16 R23, desc[UR36][R8.64+0x1f2] ;  /* 0x0001f22408177981 */ /* 0x000764000c1e1520 */
.L_x_281:
[----:B------:R-:W-:Y:S05]  /*aaf0*/  BSYNC B1 ;  /* 0x0000000000017941 */ /* 0x000fea0003800000 */
.L_x_280:
[----:B------:R-:W4:Y:S01]  /*ab00*/  LDL.LU R10, [R1+0x1fc] ;  /* 0x0001fc00010a7983 */ /* 0x000f220000300800 */
[----:B0----5:R-:W-:Y:S01]  /*ab10*/  IMAD.U32 R3, R23, 0x10000, RZ ;  /* 0x0001000017037824 */ /* 0x021fe200078e00ff */
[----:B------:R-:W-:Y:S01]  /*ab20*/  ISETP.GT.AND P0, PT, R17, 0x80, PT ;  /* 0x000000801100780c */ /* 0x000fe20003f04270 */
[----:B--23--:R-:W-:Y:S02]  /*ab30*/  IMAD R8, R11, R14, RZ ;  /* 0x0000000e0b087224 */ /* 0x00cfe400078e02ff */
[----:B------:R-:W-:Y:S01]  /*ab40*/  FMUL R3, R3, R16 ;  /* 0x0000001003037220 */ /* 0x000fe20000400000 */
[----:B------:R-:W-:Y:S01]  /*ab50*/  ISETP.GT.AND P4, PT, R0, RZ, P0 ;  /* 0x000000ff0000720c */ /* 0x000fe20000784270 */
[C---:B------:R-:W-:Y:S02]  /*ab60*/  IMAD R165, R167.reuse, R15, R8 ;  /* 0x0000000fa7a57224 */ /* 0x040fe400078e0208 */
[----:B------:R-:W-:-:S05]  /*ab70*/  IMAD.WIDE.U32 R8, R167, R14, R20 ;  /* 0x0000000ea7087225 */ /* 0x000fca00078e0014 */
[----:B------:R-:W-:Y:S01]  /*ab80*/  IADD3 R9, R9, R165, RZ ;  /* 0x000000a509097210 */ /* 0x000fe20007ffe0ff */
[----:B----4-:R-:W-:Y:S01]  /*ab90*/  FFMA R3, R10, R2, R3 ;  /* 0x000000020a037223 */ /* 0x010fe20000000003 */
[----:B------:R-:W-:-:S04]  /*aba0*/  LEA R10, P2, R8, R12, 0x1 ;  /* 0x0000000c080a7211 */ /* 0x000fc800078408ff */
[----:B------:R-:W-:Y:S02]  /*abb0*/  F2FP.BF16.F32.PACK_AB R3, RZ, R3 ;  /* 0x00000003ff03723e */ /* 0x000fe400000010ff */
[--C-:B------:R-:W-:Y:S02]  /*abc0*/  LEA.HI.X R11, R8, R13, R9.reuse, 0x1, P2 ;  /* 0x0000000d080b7211 */ /* 0x100fe400010f0c09 */
[----:B------:R-:W-:-:S05]  /*abd0*/  PRMT R9, R3, 0x7610, R9 ;  /* 0x0000761003097816 */ /* 0x000fca0000000009 */
[----:B------:R0:W-:Y:S04]  /*abe0*/  @P1 STG.E.U16 desc[UR36][R6.64+0x1f2], R9 ;  /* 0x0001f20906001986 */ /* 0x0001e8000c101524 */
[----:B------:R-:W2:Y:S01]  /*abf0*/  @P4 LDG.E.LTC128B.U16 R23, desc[UR36][R10.64] ;  /* 0x000000240a174981 */ /* 0x000ea2000c1e1520 */
[----:B-1----:R-:W-:Y:S01]  /*ac00*/  IMAD.U32 R159, RZ, RZ, UR8 ;  /* 0x00000008ff9f7e24 */ /* 0x002fe2000f8e00ff */
[----:B------:R-:W-:Y:S01]  /*ac10*/  ISETP.GT.AND P2, PT, R0, 0x1, P0 ;  /* 0x000000010000780c */ /* 0x000fe20000744270 */
[----:B------:R-:W-:Y:S01]  /*ac20*/  IMAD.U32 R161, RZ, RZ, UR8 ;  /* 0x00000008ffa17e24 */ /* 0x000fe2000f8e00ff */
[----:B------:R-:W-:Y:S01]  /*ac30*/  BSSY B1, `(.L_x_282) ;  /* 0x0000013000017945 */ /* 0x000fe20003800000 */
[----:B------:R-:W-:Y:S02]  /*ac40*/  IMAD.U32 R164, RZ, RZ, UR9 ;  /* 0x00000009ffa47e24 */ /* 0x000fe4000f8e00ff */
[----:B------:R-:W-:-:S02]  /*ac50*/  IMAD.SHL.U32 R159, R159, 0x100, RZ ;  /* 0x000001009f9f7824 */ /* 0x000fc400078e00ff */
[----:B0-----:R-:W-:Y:S01]  /*ac60*/  IMAD.WIDE.U32 R8, R167, R14, R18 ;  /* 0x0000000ea7087225 */ /* 0x001fe200078e0012 */
[----:B------:R-:W-:-:S03]  /*ac70*/  SHF.L.U64.HI R161, R161, 0x8, R164 ;  /* 0x00000008a1a17819 */ /* 0x000fc600000102a4 */
[----:B------:R-:W-:Y:S02]  /*ac80*/  IMAD.IADD R9, R165, 0x1, R9 ;  /* 0x00000001a5097824 */ /* 0x000fe400078e0209 */
[----:B------:R-:W-:Y:S01]  /*ac90*/  IMAD.WIDE.U32 R162, R22, UR43, R8 ;  /* 0x0000002b16a27c25 */ /* 0x000fe2000f8e0008 */
[----:B------:R-:W-:-:S03]  /*aca0*/  IADD3 R8, P1, R159, R4, RZ ;  /* 0x000000049f087210 */ /* 0x000fc60007f3e0ff */
[----:B------:R-:W-:Y:S01]  /*acb0*/  IMAD.IADD R7, R157, 0x1, R163 ;  /* 0x000000019d077824 */ /* 0x000fe200078e02a3 */
[----:B------:R-:W-:Y:S02]  /*acc0*/  IADD3.X R9, R161, R5, RZ, P1, !PT ;  /* 0x00000005a1097210 */ /* 0x000fe40000ffe4ff */
[----:B------:R-:W-:-:S04]  /*acd0*/  LEA R6, P3, R162, R12, 0x1 ;  /* 0x0000000ca2067211 */ /* 0x000fc800078608ff */
[----:B------:R-:W-:Y:S01]  /*ace0*/  LEA.HI.X R7, R162, R13, R7, 0x1, P3 ;  /* 0x0000000da2077211 */ /* 0x000fe200018f0c07 */
[----:B--2---:R-:W-:-:S04]  /*acf0*/  IMAD.U32 R3, R23, 0x10000, RZ ;  /* 0x0001000017037824 */ /* 0x004fc800078e00ff */
[----:B------:R-:W-:-:S04]  /*ad00*/  FMUL R3, R3, R16 ;  /* 0x0000001003037220 */ /* 0x000fc80000400000 */
[----:B------:R-:W-:-:S05]  /*ad10*/  FFMA R3, R24, R2, R3 ;  /* 0x0000000218037223 */ /* 0x000fca0000000003 */
[----:B------:R-:W-:-:S05]  /*ad20*/  F2FP.BF16.F32.PACK_AB R3, RZ, R3 ;  /* 0x00000003ff03723e */ /* 0x000fca00000010ff */
[----:B------:R0:W-:Y:S01]  /*ad30*/  @P4 STG.E.U16 desc[UR36][R8.64], R3 ;  /* 0x0000000308004986 */ /* 0x0001e2000c101524 */
[----:B------:R-:W-:Y:S05]  /*ad40*/  @!P2 BRA `(.L_x_283) ;  /* 0x000000000004a947 */ /* 0x000fea0003800000 */
[----:B------:R1:W5:Y:S02]  /*ad50*/  LDG.E.LTC128B.U16 R23, desc[UR36][R6.64+0x2] ;  /* 0x0000022406177981 */ /* 0x000364000c1e1520 */
.L_x_283:
[----:B------:R-:W-:Y:S05]  /*ad60*/  BSYNC B1 ;  /* 0x0000000000017941 */ /* 0x000fea0003800000 */
.L_x_282:
[----:B0----5:R-:W-:Y:S01]  /*ad70*/  IMAD.U32 R3, R23, 0x10000, RZ ;  /* 0x0001000017037824 */ /* 0x021fe200078e00ff */
[----:B------:R-:W-:Y:S01]  /*ad80*/  ISETP.GT.AND P1, PT, R17, 0x88, PT ;  /* 0x000000881100780c */ /* 0x000fe20003f24270 */
[----:B------:R-:W-:Y:S01]  /*ad90*/  IMAD.WIDE.U32 R14, R167, R14, R154 ;  /* 0x0000000ea70e7225 */ /* 0x000fe200078e009a */
[----:B------:R-:W-:Y:S03]  /*ada0*/  BSSY B1, `(.L_x_284) ;  /* 0x0000010000017945 */ /* 0x000fe60003800000 */
[----:B------:R-:W-:Y:S01]  /*adb0*/  FMUL R10, R3, R16 ;  /* 0x00000010030a7220 */ /* 0x000fe20000400000 */
[----:B------:R-:W-:Y:S01]  /*adc0*/  ISETP.GT.AND P3, PT, R0, RZ, P1 ;  /* 0x000000ff0000720c */ /* 0x000fe20000f64270 */
[----:B------:R-:W-:Y:S01]  /*add0*/  IMAD.IADD R165, R165, 0x1, R15 ;  /* 0x00000001a5a57824 */ /* 0x000fe200078e020f */
[----:B------:R-:W-:Y:S01]  /*ade0*/  IADD3 R152, P4, R152, R14, RZ ;  /* 0x0000000e98987210 */ /* 0x000fe20007f9e0ff */
[----:B------:R-:W-:Y:S01]  /*adf0*/  FFMA R10, R25, R2, R10 ;  /* 0x00000002190a7223 */ /* 0x000fe2000000000a */
[----:B------:R-:W-:-:S03]  /*ae00*/  IADD3 R14, P5, R18, R14, RZ ;  /* 0x0000000e120e7210 */ /* 0x000fc60007fbe0ff */
[----:B------:R-:W-:Y:S01]  /*ae10*/  IMAD.X R20, R165, 0x1, R21, P4 ;  /* 0x00000001a5147824 */ /* 0x000fe200020e0615 */
[----:B------:R-:W-:Y:S02]  /*ae20*/  F2FP.BF16.F32.PACK_AB R3, RZ, R10 ;  /* 0x0000000aff03723e */ /* 0x000fe400000010ff */
[C---:B------:R-:W-:Y:S02]  /*ae30*/  LEA R10, P4, R152.reuse, R12, 0x1 ;  /* 0x0000000c980a7211 */ /* 0x040fe400078808ff */
[----:B------:R-:W-:Y:S02]  /*ae40*/  PRMT R17, R3, 0x7610, R17 ;  /* 0x0000761003117816 */ /* 0x000fe40000000011 */
[----:B------:R-:W-:Y:S02]  /*ae50*/  LEA.HI.X R11, R152, R13, R20, 0x1, P4 ;  /* 0x0000000d980b7211 */ /* 0x000fe400020f0c14 */
[----:B------:R-:W-:Y:S01]  /*ae60*/  PRMT R3, R23, 0x7610, R3 ;  /* 0x0000761017037816 */ /* 0x000fe20000000003 */
[----:B------:R0:W-:Y:S01]  /*ae70*/  @P2 STG.E.U16 desc[UR36][R8.64+0x2], R17 ;  /* 0x0000021108002986 */ /* 0x0001e2000c101524 */
[----:B------:R-:W-:Y:S05]  /*ae80*/  @!P3 BRA `(.L_x_285) ;  /* 0x000000000004b947 */ /* 0x000fea0003800000 */
[----:B------:R2:W5:Y:S02]  /*ae90*/  LDG.E.LTC128B.U16 R3, desc[UR36][R10.64] ;  /* 0x000000240a037981 */ /* 0x000564000c1e1520 */
.L_x_285:
[----:B------:R-:W-:Y:S05]  /*aea0*/  BSYNC B1 ;  /* 0x0000000000017941 */ /* 0x000fea0003800000 */
.L_x_284:
[----:B--2--5:R-:W-:Y:S01]  /*aeb0*/  IMAD.U32 R11, R3, 0x10000, RZ ;  /* 0x00010000030b7824 */ /* 0x024fe200078e00ff */
[----:B------:R-:W-:Y:S01]  /*aec0*/  IADD3 R10, P2, R8, R158, RZ ;  /* 0x0000009e080a7210 */ /* 0x000fe20007f5e0ff */
[----:B------:R-:W-:Y:S01]  /*aed0*/  IMAD.X R15, R19, 0x1, R165, P5 ;  /* 0x00000001130f7824 */ /* 0x000fe200028e06a5 */
[----:B------:R-:W-:Y:S01]  /*aee0*/  ISETP.GT.AND P5, PT, R0, 0x1, P1 ;  /* 0x000000010000780c */ /* 0x000fe20000fa4270 */
[----:B------:R-:W-:Y:S01]  /*aef0*/  FMUL R11, R11, R16 ;  /* 0x000000100b0b7220 */ /* 0x000fe20000400000 */
[----:B------:R-:W-:Y:S01]  /*af00*/  BSSY B1, `(.L_x_286) ;  /* 0x000000b000017945 */ /* 0x000fe20003800000 */
[----:B------:R-:W-:-:S04]  /*af10*/  IMAD.WIDE.U32 R22, R22, UR43, R14 ;  /* 0x0000002b16167c25 */ /* 0x000fc8000f8e000e */
[----:B------:R-:W-:Y:S01]  /*af20*/  FFMA R11, R26, R2, R11 ;  /* 0x000000021a0b7223 */ /* 0x000fe2000000000b */
[----:B------:R-:W-:Y:S01]  /*af30*/  IMAD.IADD R157, R157, 0x1, R23 ;  /* 0x000000019d9d7824 */ /* 0x000fe200078e0217 */
[----:B------:R-:W-:-:S03]  /*af40*/  LEA R12, P4, R22, R12, 0x1 ;  /* 0x0000000c160c7211 */ /* 0x000fc600078808ff */
[----:B------:R-:W-:Y:S01]  /*af50*/  F2FP.BF16.F32.PACK_AB R14, RZ, R11 ;  /* 0x0000000bff0e723e */ /* 0x000fe200000010ff */
[----:B------:R-:W-:Y:S01]  /*af60*/  IMAD.X R11, R9, 0x1, R156, P2 ;  /* 0x00000001090b7824 */ /* 0x000fe200010e069c */
[----:B------:R-:W-:-:S04]  /*af70*/  LEA.HI.X R13, R22, R13, R157, 0x1, P4 ;  /* 0x0000000d160d7211 */ /* 0x000fc800020f0c9d */
[----:B------:R2:W-:Y:S01]  /*af80*/  @P3 STG.E.U16 desc[UR36][R10.64], R14 ;  /* 0x0000000e0a003986 */ /* 0x0005e2000c101524 */
[----:B------:R-:W-:Y:S05]  /*af90*/  @!P5 BRA `(.L_x_287) ;  /* 0x000000000004d947 */ /* 0x000fea0003800000 */
[----:B------:R3:W5:Y:S02]  /*afa0*/  LDG.E.LTC128B.U16 R3, desc[UR36][R12.64+0x2] ;  /* 0x000002240c037981 */ /* 0x000764000c1e1520 */
.L_x_287:
[----:B------:R-:W-:Y:S05]  /*afb0*/  BSYNC B1 ;  /* 0x0000000000017941 */ /* 0x000fea0003800000 */
.L_x_286:
[----:B-----5:R-:W-:Y:S01]  /*afc0*/  SHF.L.U32 R15, R3, 0x10, RZ ;  /* 0x00000010030f7819 */ /* 0x020fe200000006ff */
[----:B------:R-:W-:Y:S01]  /*afd0*/  BSSY B1, `(.L_x_288) ;  /* 0x0000008000017945 */ /* 0x000fe20003800000 */
[----:B------:R-:W-:-:S03]  /*afe0*/  ISETP.GT.AND P2, PT, R0, 0x8, P0 ;  /* 0x000000080000780c */ /* 0x000fc60000744270 */
[----:B--2---:R-:W-:-:S04]  /*aff0*/  FMUL R14, R15, R16 ;  /* 0x000000100f0e7220 */ /* 0x004fc80000400000 */
[----:B------:R-:W-:-:S05]  /*b000*/  FFMA R14, R27, R2, R14 ;  /* 0x000000021b0e7223 */ /* 0x000fca000000000e */
[----:B------:R-:W-:-:S05]  /*b010*/  F2FP.BF16.F32.PACK_AB R14, RZ, R14 ;  /* 0x0000000eff0e723e */ /* 0x000fca00000010ff */
[----:B------:R2:W-:Y:S01]  /*b020*/  @P5 STG.E.U16 desc[UR36][R10.64+0x2], R14 ;  /* 0x0000020e0a005986 */ /* 0x0005e2000c101524 */
[----:B------:R-:W-:Y:S05]  /*b030*/  @!P2 BRA `(.L_x_289) ;  /* 0x000000000004a947 */ /* 0x000fea0003800000 */
[----:B------:R4:W5:Y:S02]  /*b040*/  LDG.E.LTC128B.U16 R3, desc[UR36][R6.64+0x10] ;  /* 0x0000102406037981 */ /* 0x000964000c1e1520 */
.L_x_289:
[----:B------:R-:W-:Y:S05]  /*b050*/  BSYNC B1 ;  /* 0x0000000000017941 */ /* 0x000fea0003800000 */
.L_x_288:
[----:B--2--5:R-:W-:Y:S01]  /*b060*/  IMAD.U32 R11, R3, 0x10000, RZ ;  /* 0x00010000030b7824 */ /* 0x024fe200078e00ff */
[----:B------:R-:W-:Y:S01]  /*b070*/  ISETP.GT.AND P3, PT, R0, 0x9, P0 ;  /* 0x000000090000780c */ /* 0x000fe20000764270 */
[----:B------:R-:W-:Y:S02]  /*b080*/  BSSY B1, `(.L_x_290) ;  /* 0x0000007000017945 */ /* 0x000fe40003800000 */
[----:B------:R-:W-:-:S04]  /*b090*/  FMUL R11, R11, R16 ;  /* 0x000000100b0b7220 */ /* 0x000fc80000400000 */
[----:B------:R-:W-:-:S05]  /*b0a0*/  FFMA R11, R28, R2, R11 ;  /* 0x000000021c0b7223 */ /* 0x000fca000000000b */
[----:B------:R-:W-:-:S05]  /*b0b0*/  F2FP.BF16.F32.PACK_AB R11, RZ, R11 ;  /* 0x0000000bff0b723e */ /* 0x000fca00000010ff */
[----:B------:R2:W-:Y:S01]  /*b0c0*/  @P2 STG.E.U16 desc[UR36][R8.64+0x10], R11 ;  /* 0x0000100b08002986 */ /* 0x0005e2000c101524 */
[----:B------:R-:W-:Y:S05]  /*b0d0*/  @!P3 BRA `(.L_x_291) ;  /* 0x000000000004b947 */ /* 0x000fea0003800000 */
[----:B------:R0:W5:Y:S02]  /*b0e0*/  LDG.E.LTC128B.U16 R3, desc[UR36][R6.64+0x12] ;  /* 0x0000122406037981 */ /* 0x000164000c1e1520 */
.L_x_291:
[----:B------:R-:W-:Y:S05]  /*b0f0*/  BSYNC B1 ;  /* 0x0000000000017941 */ /* 0x000fea0003800000 */
.L_x_290:
        /* <DEDUP_REMOVED lines=9> */
.L_x_293:
[----:B------:R-:W-:Y:S05]  /*b190*/  BSYNC B1 ;  /* 0x0000000000017941 */ /* 0x000fea0003800000 */
.L_x_292:
[----:B-----5:R-:W-:Y:S01]  /*b1a0*/  IMAD.U32 R11, R3, 0x10000, RZ ;  /* 0x00010000030b7824 */ /* 0x020fe200078e00ff */
[----:B--2---:R-:W-:Y:S01]  /*b1b0*/  IADD3 R10, P3, R158, R8, RZ ;  /* 0x000000089e0a7210 */ /* 0x004fe20007f7e0ff */
[----:B------:R-:W-:Y:S01]  /*b1c0*/  BSSY B1, `(.L_x_294) ;  /* 0x0000009000017945 */ /* 0x000fe20003800000 */
[----:B------:R-:W-:Y:S01]  /*b1d0*/  ISETP.GT.AND P2, PT, R0, 0x9, P1 ;  /* 0x000000090000780c */ /* 0x000fe20000f44270 */
[----:B------:R-:W-:-:S04]  /*b1e0*/  FMUL R11, R11, R16 ;  /* 0x000000100b0b7220 */ /* 0x000fc80000400000 */
[----:B------:R-:W-:-:S05]  /*b1f0*/  FFMA R11, R30, R2, R11 ;  /* 0x000000021e0b7223 */ /* 0x000fca000000000b */
[----:B------:R-:W-:Y:S01]  /*b200*/  F2FP.BF16.F32.PACK_AB R14, RZ, R11 ;  /* 0x0000000bff0e723e */ /* 0x000fe200000010ff */
[----:B------:R-:W-:-:S05]  /*b210*/  IMAD.X R11, R156, 0x1, R9, P3 ;  /* 0x000000019c0b7824 */ /* 0x000fca00018e0609 */
[----:B------:R2:W-:Y:S01]  /*b220*/  @P4 STG.E.U16 desc[UR36][R10.64+0x10], R14 ;  /* 0x0000100e0a004986 */ /* 0x0005e2000c101524 */
[----:B------:R-:W-:Y:S05]  /*b230*/  @!P2 BRA `(.L_x_295) ;  /* 0x000000000004a947 */ /* 0x000fea0003800000 */
[----:B------:R0:W5:Y:S02]  /*b240*/  LDG.E.LTC128B.U16 R3, desc[UR36][R12.64+0x12] ;  /* 0x000012240c037981 */ /* 0x000164000c1e1520 */
.L_x_295:
[----:B------:R-:W-:Y:S05]  /*b250*/  BSYNC B1 ;  /* 0x0000000000017941 */ /* 0x000fea0003800000 */
.L_x_294:
[----:B--2--5:R-:W-:Y:S01]  /*b260*/  IMAD.U32 R11, R3, 0x10000, RZ ;  /* 0x00010000030b7824 */ /* 0x024fe200078e00ff */
[----:B------:R-:W-:Y:S01]  /*b270*/  IADD3 R158, P3, P4, R158, R4, R159 ;  /* 0x000000049e9e7210 */ /* 0x000fe20007c7e09f */
[----:B------:R-:W-:Y:S01]  /*b280*/  BSSY B1, `(.L_x_296) ;  /* 0x0000009000017945 */ /* 0x000fe20003800000 */
[----:B------:R-:W-:Y:S01]  /*b290*/  ISETP.GT.AND P5, PT, R0, 0x10, P0 ;  /* 0x000000100000780c */ /* 0x000fe200007a4270 */
[----:B------:R-:W-:Y:S01]  /*b2a0*/  FMUL R10, R11, R16 ;  /* 0x000000100b0a7220 */ /* 0x000fe20000400000 */
[----:B------:R-:W-:-:S03]  /*b2b0*/  IADD3.X R159, R156, R5, R161, P3, P4 ;  /* 0x000000059c9f7210 */ /* 0x000fc60001fe84a1 */
[----:B------:R-:W-:-:S05]  /*b2c0*/  FFMA R10, R31, R2, R10 ;  /* 0x000000021f0a7223 */ /* 0x000fca000000000a */
[----:B------:R-:W-:-:S05]  /*b2d0*/  F2FP.BF16.F32.PACK_AB R10, RZ, R10 ;  /* 0x0000000aff0a723e */ /* 0x000fca00000010ff */
[----:B------:R2:W-:Y:S01]  /*b2e0*/  @P2 STG.E.U16 desc[UR36][R158.64+0x12], R10 ;  /* 0x0000120a9e002986 */ /* 0x0005e2000c101524 */
[----:B------:R-:W-:Y:S05]  /*b2f0*/  @!P5 BRA `(.L_x_297) ;  /* 0x000000000004d947 */ /* 0x000fea0003800000 */
[----:B------:R0:W5:Y:S02]  /*b300*/  LDG.E.LTC128B.U16 R3, desc[UR36][R6.64+0x20] ;  /* 0x0000202406037981 */ /* 0x000164000c1e1520 */
.L_x_297:
[----:B------:R-:W-:Y:S05]  /*b310*/  BSYNC B1 ;  /* 0x0000000000017941 */ /* 0x000fea0003800000 */
.L_x_296:
[----:B-----5:R-:W-:Y:S01]  /*b320*/  IMAD.U32 R5, R3, 0x10000, RZ ;  /* 0x0001000003057824 */ /* 0x020fe200078e00ff */
        /* <DEDUP_REMOVED lines=8> */
.L_x_299:
[----:B------:R-:W-:Y:S05]  /*b3b0*/  BSYNC B1 ;  /* 0x0000000000017941 */ /* 0x000fea0003800000 */
.L_x_298:
[----:B0----5:R-:W-:Y:S01]  /*b3c0*/  IMAD.U32 R5, R3, 0x10000, RZ ;  /* 0x0001000003057824 */ /* 0x021fe200078e00ff */
        /* <DEDUP_REMOVED lines=8> */
.L_x_301:
[----:B------:R-:W-:Y:S05]  /*b450*/  BSYNC B1 ;  /* 0x0000000000017941 */ /* 0x000fea0003800000 */
.L_x_300:
[----:B-----5:R-:W-:Y:S01]  /*b460*/  SHF.L.U32 R5, R3, 0x10, RZ ;  /* 0x0000001003057819 */ /* 0x020fe200000006ff */
[----:B0-----:R-:W-:Y:S01]  /*b470*/  @P3 IMAD.MOV.U32 R4, RZ, RZ, R158 ;  /* 0x000000ffff043224 */ /* 0x001fe200078e009e */
[----:B------:R-:W-:Y:S01]  /*b480*/  ISETP.GT.AND P2, PT, R0, 0x11, P1 ;  /* 0x000000110000780c */ /* 0x000fe20000f44270 */
[----:B------:R-:W-:Y:S02]  /*b490*/  BSSY B1, `(.L_x_302) ;  /* 0x0000009000017945 */ /* 0x000fe40003800000 */
[----:B------:R-:W-:-:S04]  /*b4a0*/  FMUL R5, R5, R16 ;  /* 0x0000001005057220 */ /* 0x000fc80000400000 */
[----:B------:R-:W-:-:S05]  /*b4b0*/  FFMA R5, R34, R2, R5 ;  /* 0x0000000222057223 */ /* 0x000fca0000000005 */
[----:B------:R-:W-:-:S04]  /*b4c0*/  F2FP.BF16.F32.PACK_AB R5, RZ, R5 ;  /* 0x00000005ff05723e */ /* 0x000fc800000010ff */
[----:B--2---:R-:W-:Y:S01]  /*b4d0*/  PRMT R10, R5, 0x7610, R10 ;  /* 0x00007610050a7816 */ /* 0x004fe2000000000a */
[----:B------:R-:W-:-:S05]  /*b4e0*/  @P3 IMAD.MOV.U32 R5, RZ, RZ, R159 ;  /* 0x000000ffff053224 */ /* 0x000fca00078e009f */
[----:B------:R0:W-:Y:S01]  /*b4f0*/  @P3 STG.E.U16 desc[UR36][R4.64+0x20], R10 ;  /* 0x0000200a04003986 */ /* 0x0001e2000c101524 */
[----:B------:R-:W-:Y:S05]  /*b500*/  @!P2 BRA `(.L_x_303) ;  /* 0x000000000004a947 */ /* 0x000fea0003800000 */
[----:B------:R2:W5:Y:S02]  /*b510*/  LDG.E.LTC128B.U16 R3, desc[UR36][R12.64+0x22] ;  /* 0x000022240c037981 */ /* 0x000564000c1e1520 */
.L_x_303:
[----:B------:R-:W-:Y:S05]  /*b520*/  BSYNC B1 ;  /* 0x0000000000017941 */ /* 0x000fea0003800000 */
.L_x_302:
[----:B0----5:R-:W-:Y:S01]  /*b530*/  IMAD.U32 R5, R3, 0x10000, RZ ;  /* 0x0001000003057824 */ /* 0x021fe200078e00ff */
[----:B------:R-:W-:Y:S01]  /*b540*/  ISETP.GT.AND P3, PT, R0, 0x18, P0 ;  /* 0x000000180000780c */ /* 0x000fe20000764270 */
[----:B------:R-:W-:Y:S02]  /*b550*/  BSSY B1, `(.L_x_304) ;  /* 0x000000a000017945 */ /* 0x000fe40003800000 */
[----:B------:R-:W-:Y:S01]  /*b560*/  FMUL R4, R5, R16 ;  /* 0x0000001005047220 */ /* 0x000fe20000400000 */
[----:B------:R-:W-:-:S03]  /*b570*/  @P2 IMAD.MOV.U32 R5, RZ, RZ, R159 ;  /* 0x000000ffff052224 */ /* 0x000fc600078e009f */
[----:B------:R-:W-:-:S05]  /*b580*/  FFMA R4, R35, R2, R4 ;  /* 0x0000000223047223 */ /* 0x000fca0000000004 */
[----:B------:R-:W-:-:S04]  /*b590*/  F2FP.BF16.F32.PACK_AB R4, RZ, R4 ;  /* 0x00000004ff04723e */ /* 0x000fc800000010ff */
[----:B------:R-:W-:Y:S01]  /*b5a0*/  PRMT R10, R4, 0x7610, R10 ;  /* 0x00007610040a7816 */ /* 0x000fe2000000000a */
[----:B------:R-:W-:-:S05]  /*b5b0*/  @P2 IMAD.MOV.U32 R4, RZ, RZ, R158 ;  /* 0x000000ffff042224 */ /* 0x000fca00078e009e */
[----:B------:R0:W-:Y:S01]  /*b5c0*/  @P2 STG.E.U16 desc[UR36][R4.64+0x22], R10 ;  /* 0x0000220a04002986 */ /* 0x0001e2000c101524 */
[----:B------:R-:W-:Y:S05]  /*b5d0*/  @!P3 BRA `(.L_x_305) ;  /* 0x000000000004b947 */ /* 0x000fea0003800000 */
[----:B------:R0:W5:Y:S02]  /*b5e0*/  LDG.E.LTC128B.U16 R3, desc[UR36][R6.64+0x30] ;  /* 0x0000302406037981 */ /* 0x000164000c1e1520 */
.L_x_305:
[----:B------:R-:W-:Y:S05]  /*b5f0*/  BSYNC B1 ;  /* 0x0000000000017941 */ /* 0x000fea0003800000 */
.L_x_304:
        /* <DEDUP_REMOVED lines=9> */
.L_x_307:
[----:B------:R-:W-:Y:S05]  /*b690*/  BSYNC B1 ;  /* 0x0000000000017941 */ /* 0x000fea0003800000 */
.L_x_306:
        /* <DEDUP_REMOVED lines=9> */
.L_x_309:
[----:B------:R-:W-:Y:S05]  /*b730*/  BSYNC B1 ;  /* 0x0000000000017941 */ /* 0x000fea0003800000 */
.L_x_308:
[----:B-----5:R-:W-:Y:S01]  /*b740*/  SHF.L.U32 R5, R3, 0x10, RZ ;  /* 0x0000001003057819 */ /* 0x020fe200000006ff */
[----:B0-----:R-:W-:Y:S01]  /*b750*/  @P3 IMAD.MOV.U32 R4, RZ, RZ, R158 ;  /* 0x000000ffff043224 */ /* 0x001fe200078e009e */
[----:B------:R-:W-:Y:S01]  /*b760*/  ISETP.GT.AND P2, PT, R0, 0x19, P1 ;  /* 0x000000190000780c */ /* 0x000fe20000f44270 */
[----:B------:R-:W-:Y:S02]  /*b770*/  BSSY B1, `(.L_x_310) ;  /* 0x0000009000017945 */ /* 0x000fe40003800000 */
[----:B------:R-:W-:-:S04]  /*b780*/  FMUL R5, R5, R16 ;  /* 0x0000001005057220 */ /* 0x000fc80000400000 */
[----:B------:R-:W-:-:S05]  /*b790*/  FFMA R5, R38, R2, R5 ;  /* 0x0000000226057223 */ /* 0x000fca0000000005 */
[----:B------:R-:W-:-:S04]  /*b7a0*/  F2FP.BF16.F32.PACK_AB R5, RZ, R5 ;  /* 0x00000005ff05723e */ /* 0x000fc800000010ff */
[----:B------:R-:W-:Y:S01]  /*b7b0*/  PRMT R10, R5, 0x7610, R10 ;  /* 0x00007610050a7816 */ /* 0x000fe2000000000a */
[----:B------:R-:W-:-:S05]  /*b7c0*/  @P3 IMAD.MOV.U32 R5, RZ, RZ, R159 ;  /* 0x000000ffff053224 */ /* 0x000fca00078e009f */
[----:B------:R0:W-:Y:S01]  /*b7d0*/  @P3 STG.E.U16 desc[UR36][R4.64+0x30], R10 ;  /* 0x0000300a04003986 */ /* 0x0001e2000c101524 */
[----:B------:R-:W-:Y:S05]  /*b7e0*/  @!P2 BRA `(.L_x_311) ;  /* 0x000000000004a947 */ /* 0x000fea0003800000 */
[----:B------:R0:W5:Y:S02]  /*b7f0*/  LDG.E.LTC128B.U16 R3, desc[UR36][R12.64+0x32] ;  /* 0x000032240c037981 */ /* 0x000164000c1e1520 */
.L_x_311:
[----:B------:R-:W-:Y:S05]  /*b800*/  BSYNC B1 ;  /* 0x0000000000017941 */ /* 0x000fea0003800000 */
.L_x_310:
        /* <DEDUP_REMOVED lines=12> */
.L_x_313:
[----:B------:R-:W-:Y:S05]  /*b8d0*/  BSYNC B1 ;  /* 0x0000000000017941 */ /* 0x000fea0003800000 */
.L_x_312:
        /* <DEDUP_REMOVED lines=9> */
.L_x_315:
[----:B------:R-:W-:Y:S05]  /*b970*/  BSYNC B1 ;  /* 0x0000000000017941 */ /* 0x000fea0003800000 */
.L_x_314:
        /* <DEDUP_REMOVED lines=9> */
.L_x_317:
[----:B------:R-:W-:Y:S05]  /*ba10*/  BSYNC B1 ;  /* 0x0000000000017941 */ /* 0x000fea0003800000 */
.L_x_316:
        /* <DEDUP_REMOVED lines=12> */
.L_x_319:
[----:B------:R-:W-:Y:S05]  /*bae0*/  BSYNC B1 ;  /* 0x0000000000017941 */ /* 0x000fea0003800000 */
.L_x_318:
        /* <DEDUP_REMOVED lines=12> */
.L_x_321:
[----:B------:R-:W-:Y:S05]  /*bbb0*/  BSYNC B1 ;  /* 0x0000000000017941 */ /* 0x000fea0003800000 */
.L_x_320:
        /* <DEDUP_REMOVED lines=9> */
.L_x_323:
[----:B------:R-:W-:Y:S05]  /*bc50*/  BSYNC B1 ;  /* 0x0000000000017941 */ /* 0x000fea0003800000 */
.L_x_322:
        /* <DEDUP_REMOVED lines=9> */
.L_x_325:
[----:B------:R-:W-:Y:S05]  /*bcf0*/  BSYNC B1 ;  /* 0x0000000000017941 */ /* 0x000fea0003800000 */
.L_x_324:
        /* <DEDUP_REMOVED lines=12> */
.L_x_327:
[----:B------:R-:W-:Y:S05]  /*bdc0*/  BSYNC B1 ;  /* 0x0000000000017941 */ /* 0x000fea0003800000 */
.L_x_326:
        /* <DEDUP_REMOVED lines=12> */
.L_x_329:
[----:B------:R-:W-:Y:S05]  /*be90*/  BSYNC B1 ;  /* 0x0000000000017941 */ /* 0x000fea0003800000 */
.L_x_328:
        /* <DEDUP_REMOVED lines=9> */
.L_x_331:
[----:B------:R-:W-:Y:S05]  /*bf30*/  BSYNC B1 ;  /* 0x0000000000017941 */ /* 0x000fea0003800000 */
.L_x_330:
        /* <DEDUP_REMOVED lines=9> */
.L_x_333:
[----:B------:R-:W-:Y:S05]  /*bfd0*/  BSYNC B1 ;  /* 0x0000000000017941 */ /* 0x000fea0003800000 */
.L_x_332:
        /* <DEDUP_REMOVED lines=12> */
.L_x_335:
[----:B------:R-:W-:Y:S05]  /*c0a0*/  BSYNC B1 ;  /* 0x0000000000017941 */ /* 0x000fea0003800000 */
.L_x_334:
        /* <DEDUP_REMOVED lines=12> */
.L_x_337:
[----:B------:R-:W-:Y:S05]  /*c170*/  BSYNC B1 ;  /* 0x0000000000017941 */ /* 0x000fea0003800000 */
.L_x_336:
        /* <DEDUP_REMOVED lines=9> */
.L_x_339:
[----:B------:R-:W-:Y:S05]  /*c210*/  BSYNC B1 ;  /* 0x0000000000017941 */ /* 0x000fea0003800000 */
.L_x_338:
        /* <DEDUP_REMOVED lines=9> */
.L_x_341:
[----:B------:R-:W-:Y:S05]  /*c2b0*/  BSYNC B1 ;  /* 0x0000000000017941 */ /* 0x000fea0003800000 */
.L_x_340:
        /* <DEDUP_REMOVED lines=12> */
.L_x_343:
[----:B------:R-:W-:Y:S05]  /*c380*/  BSYNC B1 ;  /* 0x0000000000017941 */ /* 0x000fea0003800000 */
.L_x_342:
        /* <DEDUP_REMOVED lines=12> */
.L_x_345:
[----:B------:R-:W-:Y:S05]  /*c450*/  BSYNC B1 ;  /* 0x0000000000017941 */ /* 0x000fea0003800000 */
.L_x_344:
        /* <DEDUP_REMOVED lines=9> */
.L_x_347:
[----:B------:R-:W-:Y:S05]  /*c4f0*/  BSYNC B1 ;  /* 0x0000000000017941 */ /* 0x000fea0003800000 */
.L_x_346:
        /* <DEDUP_REMOVED lines=9> */
.L_x_349:
[----:B------:R-:W-:Y:S05]  /*c590*/  BSYNC B1 ;  /* 0x0000000000017941 */ /* 0x000fea0003800000 */
.L_x_348:
        /* <DEDUP_REMOVED lines=12> */
.L_x_351:
[----:B------:R-:W-:Y:S05]  /*c660*/  BSYNC B1 ;  /* 0x0000000000017941 */ /* 0x000fea0003800000 */
.L_x_350:
        /* <DEDUP_REMOVED lines=12> */
.L_x_353:
[----:B------:R-:W-:Y:S05]  /*c730*/  BSYNC B1 ;  /* 0x0000000000017941 */ /* 0x000fea0003800000 */
.L_x_352:
        /* <DEDUP_REMOVED lines=9> */
.L_x_355:
[----:B------:R-:W-:Y:S05]  /*c7d0*/  BSYNC B1 ;  /* 0x0000000000017941 */ /* 0x000fea0003800000 */
.L_x_354:
        /* <DEDUP_REMOVED lines=9> */
.L_x_357:
[----:B------:R-:W-:Y:S05]  /*c870*/  BSYNC B1 ;  /* 0x0000000000017941 */ /* 0x000fea0003800000 */
.L_x_356:
        /* <DEDUP_REMOVED lines=12> */
.L_x_359:
[----:B------:R-:W-:Y:S05]  /*c940*/  BSYNC B1 ;  /* 0x0000000000017941 */ /* 0x000fea0003800000 */
.L_x_358:
        /* <DEDUP_REMOVED lines=12> */
.L_x_361:
[----:B------:R-:W-:Y:S05]  /*ca10*/  BSYNC B1 ;  /* 0x0000000000017941 */ /* 0x000fea0003800000 */
.L_x_360:
        /* <DEDUP_REMOVED lines=9> */
.L_x_363:
[----:B------:R-:W-:Y:S05]  /*cab0*/  BSYNC B1 ;  /* 0x0000000000017941 */ /* 0x000fea0003800000 */
.L_x_362:
        /* <DEDUP_REMOVED lines=9> */
.L_x_365:
[----:B------:R-:W-:Y:S05]  /*cb50*/  BSYNC B1 ;  /* 0x0000000000017941 */ /* 0x000fea0003800000 */
.L_x_364:
        /* <DEDUP_REMOVED lines=12> */
.L_x_367:
[----:B------:R-:W-:Y:S05]  /*cc20*/  BSYNC B1 ;  /* 0x0000000000017941 */ /* 0x000fea0003800000 */
.L_x_366:
        /* <DEDUP_REMOVED lines=12> */
.L_x_369:
[----:B------:R-:W-:Y:S05]  /*ccf0*/  BSYNC B1 ;  /* 0x0000000000017941 */ /* 0x000fea0003800000 */
.L_x_368:
        /* <DEDUP_REMOVED lines=9> */
.L_x_371:
[----:B------:R-:W-:Y:S05]  /*cd90*/  BSYNC B1 ;  /* 0x0000000000017941 */ /* 0x000fea0003800000 */
.L_x_370:
        /* <DEDUP_REMOVED lines=9> */
.L_x_373:
[----:B------:R-:W-:Y:S05]  /*ce30*/  BSYNC B1 ;  /* 0x0000000000017941 */ /* 0x000fea0003800000 */
.L_x_372:
        /* <DEDUP_REMOVED lines=12> */
.L_x_375:
[----:B------:R-:W-:Y:S05]  /*cf00*/  BSYNC B1 ;  /* 0x0000000000017941 */ /* 0x000fea0003800000 */
.L_x_374:
        /* <DEDUP_REMOVED lines=12> */
.L_x_377:
[----:B------:R-:W-:Y:S05]  /*cfd0*/  BSYNC B1 ;  /* 0x0000000000017941 */ /* 0x000fea0003800000 */
.L_x_376:
        /* <DEDUP_REMOVED lines=9> */
.L_x_379:
[----:B------:R-:W-:Y:S05]  /*d070*/  BSYNC B1 ;  /* 0x0000000000017941 */ /* 0x000fea0003800000 */
.L_x_378:
        /* <DEDUP_REMOVED lines=9> */
.L_x_381:
[----:B------:R-:W-:Y:S05]  /*d110*/  BSYNC B1 ;  /* 0x0000000000017941 */ /* 0x000fea0003800000 */
.L_x_380:
        /* <DEDUP_REMOVED lines=12> */
.L_x_383:
[----:B------:R-:W-:Y:S05]  /*d1e0*/  BSYNC B1 ;  /* 0x0000000000017941 */ /* 0x000fea0003800000 */
.L_x_382:
        /* <DEDUP_REMOVED lines=12> */
.L_x_385:
[----:B------:R-:W-:Y:S05]  /*d2b0*/  BSYNC B1 ;  /* 0x0000000000017941 */ /* 0x000fea0003800000 */
.L_x_384:
        /* <DEDUP_REMOVED lines=9> */
.L_x_387:
[----:B------:R-:W-:Y:S05]  /*d350*/  BSYNC B1 ;  /* 0x0000000000017941 */ /* 0x000fea0003800000 */
.L_x_386:
        /* <DEDUP_REMOVED lines=9> */
.L_x_389:
[----:B------:R-:W-:Y:S05]  /*d3f0*/  BSYNC B1 ;  /* 0x0000000000017941 */ /* 0x000fea0003800000 */
.L_x_388:
        /* <DEDUP_REMOVED lines=12> */
.L_x_391:
[----:B------:R-:W-:Y:S05]  /*d4c0*/  BSYNC B1 ;  /* 0x0000000000017941 */ /* 0x000fea0003800000 */
.L_x_390:
        /* <DEDUP_REMOVED lines=12> */
.L_x_393:
[----:B------:R-:W-:Y:S05]  /*d590*/  BSYNC B1 ;  /* 0x0000000000017941 */ /* 0x000fea0003800000 */
.L_x_392:
        /* <DEDUP_REMOVED lines=9> */
.L_x_395:
[----:B------:R-:W-:Y:S05]  /*d630*/  BSYNC B1 ;  /* 0x0000000000017941 */ /* 0x000fea0003800000 */
.L_x_394:
        /* <DEDUP_REMOVED lines=9> */
.L_x_397:
[----:B------:R-:W-:Y:S05]  /*d6d0*/  BSYNC B1 ;  /* 0x0000000000017941 */ /* 0x000fea0003800000 */
.L_x_396:
        /* <DEDUP_REMOVED lines=12> */
.L_x_399:
[----:B------:R-:W-:Y:S05]  /*d7a0*/  BSYNC B1 ;  /* 0x0000000000017941 */ /* 0x000fea0003800000 */
.L_x_398:
        /* <DEDUP_REMOVED lines=12> */
.L_x_401:
[----:B------:R-:W-:Y:S05]  /*d870*/  BSYNC B1 ;  /* 0x0000000000017941 */ /* 0x000fea0003800000 */
.L_x_400:
        /* <DEDUP_REMOVED lines=9> */
.L_x_403:
[----:B------:R-:W-:Y:S05]  /*d910*/  BSYNC B1 ;  /* 0x0000000000017941 */ /* 0x000fea0003800000 */
.L_x_402:
        /* <DEDUP_REMOVED lines=9> */
.L_x_405:
[----:B------:R-:W-:Y:S05]  /*d9b0*/  BSYNC B1 ;  /* 0x0000000000017941 */ /* 0x000fea0003800000 */
.L_x_404:
        /* <DEDUP_REMOVED lines=12> */
.L_x_407:
[----:B------:R-:W-:Y:S05]  /*da80*/  BSYNC B1 ;  /* 0x0000000000017941 */ /* 0x000fea0003800000 */
.L_x_406:
        /* <DEDUP_REMOVED lines=12> */
.L_x_409:
[----:B------:R-:W-:Y:S05]  /*db50*/  BSYNC B1 ;  /* 0x0000000000017941 */ /* 0x000fea0003800000 */
.L_x_408:
        /* <DEDUP_REMOVED lines=9> */
.L_x_411:
[----:B------:R-:W-:Y:S05]  /*dbf0*/  BSYNC B1 ;  /* 0x0000000000017941 */ /* 0x000fea0003800000 */
.L_x_410:
        /* <DEDUP_REMOVED lines=9> */
.L_x_413:
[----:B------:R-:W-:Y:S05]  /*dc90*/  BSYNC B1 ;  /* 0x0000000000017941 */ /* 0x000fea0003800000 */
.L_x_412:
        /* <DEDUP_REMOVED lines=12> */
.L_x_415:
[----:B------:R-:W-:Y:S05]  /*dd60*/  BSYNC B1 ;  /* 0x0000000000017941 */ /* 0x000fea0003800000 */
.L_x_414:
        /* <DEDUP_REMOVED lines=12> */
.L_x_417:
[----:B------:R-:W-:Y:S05]  /*de30*/  BSYNC B1 ;  /* 0x0000000000017941 */ /* 0x000fea0003800000 */
.L_x_416:
        /* <DEDUP_REMOVED lines=9> */
.L_x_419:
[----:B------:R-:W-:Y:S05]  /*ded0*/  BSYNC B1 ;  /* 0x0000000000017941 */ /* 0x000fea0003800000 */
.L_x_418:
        /* <DEDUP_REMOVED lines=9> */
.L_x_421:
[----:B------:R-:W-:Y:S05]  /*df70*/  BSYNC B1 ;  /* 0x0000000000017941 */ /* 0x000fea0003800000 */
.L_x_420:
        /* <DEDUP_REMOVED lines=12> */
.L_x_423:
[----:B------:R-:W-:Y:S05]  /*e040*/  BSYNC B1 ;  /* 0x0000000000017941 */ /* 0x000fea0003800000 */
.L_x_422:
        /* <DEDUP_REMOVED lines=12> */
.L_x_425:
[----:B------:R-:W-:Y:S05]  /*e110*/  BSYNC B1 ;  /* 0x0000000000017941 */ /* 0x000fea0003800000 */
.L_x_424:
        /* <DEDUP_REMOVED lines=9> */
.L_x_427:
[----:B------:R-:W-:Y:S05]  /*e1b0*/  BSYNC B1 ;  /* 0x0000000000017941 */ /* 0x000fea0003800000 */
.L_x_426:
        /* <DEDUP_REMOVED lines=9> */
.L_x_429:
[----:B------:R-:W-:Y:S05]  /*e250*/  BSYNC B1 ;  /* 0x0000000000017941 */ /* 0x000fea0003800000 */
.L_x_428:
        /* <DEDUP_REMOVED lines=12> */
.L_x_431:
[----:B------:R-:W-:Y:S05]  /*e320*/  BSYNC B1 ;  /* 0x0000000000017941 */ /* 0x000fea0003800000 */
.L_x_430:
        /* <DEDUP_REMOVED lines=12> */
.L_x_433:
[----:B------:R-:W-:Y:S05]  /*e3f0*/  BSYNC B1 ;  /* 0x0000000000017941 */ /* 0x000fea0003800000 */
.L_x_432:
        /* <DEDUP_REMOVED lines=9> */
.L_x_435:
[----:B------:R-:W-:Y:S05]  /*e490*/  BSYNC B1 ;  /* 0x0000000000017941 */ /* 0x000fea0003800000 */
.L_x_434:
        /* <DEDUP_REMOVED lines=9> */
.L_x_437:
[----:B------:R-:W-:Y:S05]  /*e530*/  BSYNC B1 ;  /* 0x0000000000017941 */ /* 0x000fea0003800000 */
.L_x_436:
        /* <DEDUP_REMOVED lines=12> */
.L_x_439:
[----:B------:R-:W-:Y:S05]  /*e600*/  BSYNC B1 ;  /* 0x0000000000017941 */ /* 0x000fea0003800000 */
.L_x_438:
        /* <DEDUP_REMOVED lines=12> */
.L_x_441:
[----:B------:R-:W-:Y:S05]  /*e6d0*/  BSYNC B1 ;  /* 0x0000000000017941 */ /* 0x000fea0003800000 */
.L_x_440:
        /* <DEDUP_REMOVED lines=9> */
.L_x_443:
[----:B------:R-:W-:Y:S05]  /*e770*/  BSYNC B1 ;  /* 0x0000000000017941 */ /* 0x000fea0003800000 */
.L_x_442:
        /* <DEDUP_REMOVED lines=9> */
.L_x_445:
[----:B------:R-:W-:Y:S05]  /*e810*/  BSYNC B1 ;  /* 0x0000000000017941 */ /* 0x000fea0003800000 */
.L_x_444:
        /* <DEDUP_REMOVED lines=12> */
.L_x_447:
[----:B------:R-:W-:Y:S05]  /*e8e0*/  BSYNC B1 ;  /* 0x0000000000017941 */ /* 0x000fea0003800000 */
.L_x_446:
        /* <DEDUP_REMOVED lines=12> */
.L_x_449:
[----:B------:R-:W-:Y:S05]  /*e9b0*/  BSYNC B1 ;  /* 0x0000000000017941 */ /* 0x000fea0003800000 */
.L_x_448:
        /* <DEDUP_REMOVED lines=9> */
.L_x_451:
[----:B------:R-:W-:Y:S05]  /*ea50*/  BSYNC B1 ;  /* 0x0000000000017941 */ /* 0x000fea0003800000 */
.L_x_450:
        /* <DEDUP_REMOVED lines=9> */
.L_x_453:
[----:B------:R-:W-:Y:S05]  /*eaf0*/  BSYNC B1 ;  /* 0x0000000000017941 */ /* 0x000fea0003800000 */
.L_x_452:
        /* <DEDUP_REMOVED lines=12> */
.L_x_455:
[----:B------:R-:W-:Y:S05]  /*ebc0*/  BSYNC B1 ;  /* 0x0000000000017941 */ /* 0x000fea0003800000 */
.L_x_454:
        /* <DEDUP_REMOVED lines=12> */
.L_x_457:
[----:B------:R-:W-:Y:S05]  /*ec90*/  BSYNC B1 ;  /* 0x0000000000017941 */ /* 0x000fea0003800000 */
.L_x_456:
        /* <DEDUP_REMOVED lines=9> */
.L_x_459:
[----:B------:R-:W-:Y:S05]  /*ed30*/  BSYNC B1 ;  /* 0x0000000000017941 */ /* 0x000fea0003800000 */
.L_x_458:
        /* <DEDUP_REMOVED lines=9> */
.L_x_461:
[----:B------:R-:W-:Y:S05]  /*edd0*/  BSYNC B1 ;  /* 0x0000000000017941 */ /* 0x000fea0003800000 */
.L_x_460:
        /* <DEDUP_REMOVED lines=12> */
.L_x_463:
[----:B------:R-:W-:Y:S05]  /*eea0*/  BSYNC B1 ;  /* 0x0000000000017941 */ /* 0x000fea0003800000 */
.L_x_462:
        /* <DEDUP_REMOVED lines=12> */
.L_x_465:
[----:B------:R-:W-:Y:S05]  /*ef70*/  BSYNC B1 ;  /* 0x0000000000017941 */ /* 0x000fea0003800000 */
.L_x_464:
        /* <DEDUP_REMOVED lines=9> */
.L_x_467:
[----:B------:R-:W-:Y:S05]  /*f010*/  BSYNC B1 ;  /* 0x0000000000017941 */ /* 0x000fea0003800000 */
.L_x_466:
        /* <DEDUP_REMOVED lines=9> */
.L_x_469:
[----:B------:R-:W-:Y:S05]  /*f0b0*/  BSYNC B1 ;  /* 0x0000000000017941 */ /* 0x000fea0003800000 */
.L_x_468:
        /* <DEDUP_REMOVED lines=12> */
.L_x_471:
[----:B------:R-:W-:Y:S05]  /*f180*/  BSYNC B1 ;  /* 0x0000000000017941 */ /* 0x000fea0003800000 */
.L_x_470:
        /* <DEDUP_REMOVED lines=12> */
.L_x_473:
[----:B------:R-:W-:Y:S05]  /*f250*/  BSYNC B1 ;  /* 0x0000000000017941 */ /* 0x000fea0003800000 */
.L_x_472:
        /* <DEDUP_REMOVED lines=9> */
.L_x_475:
[----:B------:R-:W-:Y:S05]  /*f2f0*/  BSYNC B1 ;  /* 0x0000000000017941 */ /* 0x000fea0003800000 */
.L_x_474:
        /* <DEDUP_REMOVED lines=9> */
.L_x_477:
[----:B------:R-:W-:Y:S05]  /*f390*/  BSYNC B1 ;  /* 0x0000000000017941 */ /* 0x000fea0003800000 */
.L_x_476:
        /* <DEDUP_REMOVED lines=12> */
.L_x_479:
[----:B------:R-:W-:Y:S05]  /*f460*/  BSYNC B1 ;  /* 0x0000000000017941 */ /* 0x000fea0003800000 */
.L_x_478:
        /* <DEDUP_REMOVED lines=12> */
.L_x_481:
[----:B------:R-:W-:Y:S05]  /*f530*/  BSYNC B1 ;  /* 0x0000000000017941 */ /* 0x000fea0003800000 */
.L_x_480:
        /* <DEDUP_REMOVED lines=9> */
.L_x_483:
[----:B------:R-:W-:Y:S05]  /*f5d0*/  BSYNC B1 ;  /* 0x0000000000017941 */ /* 0x000fea0003800000 */
.L_x_482:
        /* <DEDUP_REMOVED lines=9> */
.L_x_485:
[----:B------:R-:W-:Y:S05]  /*f670*/  BSYNC B1 ;  /* 0x0000000000017941 */ /* 0x000fea0003800000 */
.L_x_484:
        /* <DEDUP_REMOVED lines=12> */
.L_x_487:
[----:B------:R-:W-:Y:S05]  /*f740*/  BSYNC B1 ;  /* 0x0000000000017941 */ /* 0x000fea0003800000 */
.L_x_486:
        /* <DEDUP_REMOVED lines=12> */
.L_x_489:
[----:B------:R-:W-:Y:S05]  /*f810*/  BSYNC B1 ;  /* 0x0000000000017941 */ /* 0x000fea0003800000 */
.L_x_488:
        /* <DEDUP_REMOVED lines=9> */
.L_x_491:
[----:B------:R-:W-:Y:S05]  /*f8b0*/  BSYNC B1 ;  /* 0x0000000000017941 */ /* 0x000fea0003800000 */
.L_x_490:
        /* <DEDUP_REMOVED lines=9> */
.L_x_493:
[----:B------:R-:W-:Y:S05]  /*f950*/  BSYNC B1 ;  /* 0x0000000000017941 */ /* 0x000fea0003800000 */
.L_x_492:
        /* <DEDUP_REMOVED lines=12> */
.L_x_495:
[----:B------:R-:W-:Y:S05]  /*fa20*/  BSYNC B1 ;  /* 0x0000000000017941 */ /* 0x000fea0003800000 */
.L_x_494:
        /* <DEDUP_REMOVED lines=12> */
.L_x_497:
[----:B------:R-:W-:Y:S05]  /*faf0*/  BSYNC B1 ;  /* 0x0000000000017941 */ /* 0x000fea0003800000 */
.L_x_496:
        /* <DEDUP_REMOVED lines=9> */
.L_x_499:
[----:B------:R-:W-:Y:S05]  /*fb90*/  BSYNC B1 ;  /* 0x0000000000017941 */ /* 0x000fea0003800000 */
.L_x_498:
        /* <DEDUP_REMOVED lines=9> */
.L_x_501:
[----:B------:R-:W-:Y:S05]  /*fc30*/  BSYNC B1 ;  /* 0x0000000000017941 */ /* 0x000fea0003800000 */
.L_x_500:
        /* <DEDUP_REMOVED lines=12> */
.L_x_503:
[----:B------:R-:W-:Y:S05]  /*fd00*/  BSYNC B1 ;  /* 0x0000000000017941 */ /* 0x000fea0003800000 */
.L_x_502:
        /* <DEDUP_REMOVED lines=12> */
.L_x_505:
[----:B------:R-:W-:Y:S05]  /*fdd0*/  BSYNC B1 ;  /* 0x0000000000017941 */ /* 0x000fea0003800000 */
.L_x_504:
        /* <DEDUP_REMOVED lines=9> */
.L_x_507:
[----:B------:R-:W-:Y:S05]  /*fe70*/  BSYNC B1 ;  /* 0x0000000000017941 */ /* 0x000fea0003800000 */
.L_x_506:
        /* <DEDUP_REMOVED lines=9> */
.L_x_509:
[----:B------:R-:W-:Y:S05]  /*ff10*/  BSYNC B1 ;  /* 0x0000000000017941 */ /* 0x000fea0003800000 */
.L_x_508:
        /* <DEDUP_REMOVED lines=12> */
.L_x_511:
[----:B------:R-:W-:Y:S05]  /*ffe0*/  BSYNC B1 ;  /* 0x0000000000017941 */ /* 0x000fea0003800000 */
.L_x_510:
        /* <DEDUP_REMOVED lines=12> */
.L_x_513:
[----:B------:R-:W-:Y:S05]  /*100b0*/  BSYNC B1 ;  /* 0x0000000000017941 */ /* 0x000fea0003800000 */
.L_x_512:
        /* <DEDUP_REMOVED lines=9> */
.L_x_515:
[----:B------:R-:W-:Y:S05]  /*10150*/  BSYNC B1 ;  /* 0x0000000000017941 */ /* 0x000fea0003800000 */
.L_x_514:
        /* <DEDUP_REMOVED lines=9> */
.L_x_517:
[----:B------:R-:W-:Y:S05]  /*101f0*/  BSYNC B1 ;  /* 0x0000000000017941 */ /* 0x000fea0003800000 */
.L_x_516:
        /* <DEDUP_REMOVED lines=12> */
.L_x_519:
[----:B------:R-:W-:Y:S05]  /*102c0*/  BSYNC B1 ;  /* 0x0000000000017941 */ /* 0x000fea0003800000 */
.L_x_518:
        /* <DEDUP_REMOVED lines=12> */
.L_x_521:
[----:B------:R-:W-:Y:S05]  /*10390*/  BSYNC B1 ;  /* 0x0000000000017941 */ /* 0x000fea0003800000 */
.L_x_520:
        /* <DEDUP_REMOVED lines=9> */
.L_x_523:
[----:B------:R-:W-:Y:S05]  /*10430*/  BSYNC B1 ;  /* 0x0000000000017941 */ /* 0x000fea0003800000 */
.L_x_522:
        /* <DEDUP_REMOVED lines=9> */
.L_x_525:
[----:B------:R-:W-:Y:S05]  /*104d0*/  BSYNC B1 ;  /* 0x0000000000017941 */ /* 0x000fea0003800000 */
.L_x_524:
        /* <DEDUP_REMOVED lines=12> */
.L_x_527:
[----:B------:R-:W-:Y:S05]  /*105a0*/  BSYNC B1 ;  /* 0x0000000000017941 */ /* 0x000fea0003800000 */
.L_x_526:
        /* <DEDUP_REMOVED lines=12> */
.L_x_529:
[----:B------:R-:W-:Y:S05]  /*10670*/  BSYNC B1 ;  /* 0x0000000000017941 */ /* 0x000fea0003800000 */
.L_x_528:
        /* <DEDUP_REMOVED lines=9> */
.L_x_531:
[----:B------:R-:W-:Y:S05]  /*10710*/  BSYNC B1 ;  /* 0x0000000000017941 */ /* 0x000fea0003800000 */
.L_x_530:
        /* <DEDUP_REMOVED lines=9> */
.L_x_533:
[----:B------:R-:W-:Y:S05]  /*107b0*/  BSYNC B1 ;  /* 0x0000000000017941 */ /* 0x000fea0003800000 */
.L_x_532:
[----:B-----5:R-:W-:Y:S01]  /*107c0*/  SHF.L.U32 R5, R3, 0x10, RZ ;  /* 0x0000001003057819 */ /* 0x020fe200000006ff */
[----:B0-----:R-:W-:Y:S01]  /*107d0*/  @P2 IMAD.MOV.U32 R4, RZ, RZ, R158 ;  /* 0x000000ffff042224 */ /* 0x001fe200078e009e */
[----:B------:R-:W-:Y:S01]  /*107e0*/  ISETP.GT.AND P1, PT, R0, 0xf9, P1 ;  /* 0x000000f90000780c */ /* 0x000fe20000f24270 */
[----:B------:R-:W-:Y:S02]  /*107f0*/  BSSY B1, `(.L_x_534) ;  /* 0x0000009000017945 */ /* 0x000fe40003800000 */
[----:B------:R-:W-:-:S04]  /*10800*/  FMUL R5, R5, R16 ;  /* 0x0000001005057220 */ /* 0x000fc80000400000 */
[----:B------:R-:W-:-:S05]  /*10810*/  FFMA R5, R150, R2, R5 ;  /* 0x0000000296057223 */ /* 0x000fca0000000005 */
[----:B------:R-:W-:-:S04]  /*10820*/  F2FP.BF16.F32.PACK_AB R5, RZ, R5 ;  /* 0x00000005ff05723e */ /* 0x000fc800000010ff */
[----:B-1--4-:R-:W-:Y:S01]  /*10830*/  PRMT R6, R5, 0x7610, R6 ;  /* 0x0000761005067816 */ /* 0x012fe20000000006 */
[----:B------:R-:W-:-:S05]  /*10840*/  @P2 IMAD.MOV.U32 R5, RZ, RZ, R159 ;  /* 0x000000ffff052224 */ /* 0x000fca00078e009f */
[----:B------:R0:W-:Y:S01]  /*10850*/  @P2 STG.E.U16 desc[UR36][R4.64+0x1f0], R6 ;  /* 0x0001f00604002986 */ /* 0x0001e2000c101524 */
[----:B------:R-:W-:Y:S05]  /*10860*/  @!P1 BRA `(.L_x_535) ;  /* 0x0000000000049947 */ /* 0x000fea0003800000 */
[----:B------:R1:W5:Y:S02]  /*10870*/  LDG.E.LTC128B.U16 R3, desc[UR36][R12.64+0x1f2] ;  /* 0x0001f2240c037981 */ /* 0x000364000c1e1520 */
.L_x_535:
[----:B------:R-:W-:Y:S05]  /*10880*/  BSYNC B1 ;  /* 0x0000000000017941 */ /* 0x000fea0003800000 */
.L_x_534:
[----:B------:R-:W-:Y:S05]  /*10890*/  @!P1 BRA `(.L_x_536) ;  /* 0x0000004c00b09947 */ /* 0x000fea0003800000 */
[----:B-----5:R-:W-:-:S04]  /*108a0*/  IMAD.U32 R3, R3, 0x10000, RZ ;  /* 0x0001000003037824 */ /* 0x020fc800078e00ff */
[----:B------:R-:W-:-:S04]  /*108b0*/  FMUL R0, R3, R16 ;  /* 0x0000001003007220 */ /* 0x000fc80000400000 */
[----:B------:R-:W-:-:S05]  /*108c0*/  FFMA R0, R151, R2, R0 ;  /* 0x0000000297007223 */ /* 0x000fca0000000000 */
[----:B------:R-:W-:-:S05]  /*108d0*/  F2FP.BF16.F32.PACK_AB R0, RZ, R0 ;  /* 0x00000000ff00723e */ /* 0x000fca00000010ff */
[----:B------:R4:W-:Y:S01]  /*108e0*/  STG.E.U16 desc[UR36][R158.64+0x1f2], R0 ;  /* 0x0001f2009e007986 */ /* 0x0009e2000c101524 */
[----:B------:R-:W-:Y:S05]  /*108f0*/  BRA `(.L_x_536) ;  /* 0x0000004c00987947 */ /* 0x000fea0003800000 */
.L_x_29:
[----:B------:R-:W2:Y:S01]  /*10900*/  LDL.LU R3, [R1] ;  /* 0x0000000001037983 */ /* 0x000ea20000300800 */
[----:B------:R-:W-:-:S03]  /*10910*/  ULDC.64 UR4, c[0x0][0x5c0] ;  /* 0x0001700000047ab9 */ /* 0x000fc60000000a00 */
[----:B------:R-:W3:Y:S04]  /*10920*/  LDL.LU R9, [R1+0x60] ;  /* 0x0000600001097983 */ /* 0x000ee80000300800 */
[----:B------:R-:W4:Y:S04]  /*10930*/  LDL.LU R11, [R1+0x8c] ;  /* 0x00008c00010b7983 */ /* 0x000f280000300800 */
[----:B------:R-:W5:Y:S04]  /*10940*/  LDL.LU R235, [R1+0x9c] ;  /* 0x00009c0001eb7983 */ /* 0x000f680000300800 */
        /* <DEDUP_REMOVED lines=75> */
[----:B------:R-:W5:Y:S01]  /*10e00*/  LDL.LU R158, [R1+0x1cc] ;  /* 0x0001cc00019e7983 */ /* 0x000f620000300800 */
[----:B--2---:R-:W-:-:S03]  /*10e10*/  FMUL R3, R3, R2 ;  /* 0x0000000203037220 */ /* 0x004fc60000400000 */
[----:B------:R-:W2:Y:S01]  /*10e20*/  LDL.LU R157, [R1+0x1d0] ;  /* 0x0001d000019d7983 */ /* 0x000ea20000300800 */
[----:B------:R-:W-:-:S03]  /*10e30*/  LEA R4, P0, R6, UR4, 0x1 ;  /* 0x0000000406047c11 */ /* 0x000fc6000f8008ff */
[----:B------:R-:W2:Y:S04]  /*10e40*/  LDL.LU R156, [R1+0x1d4] ;  /* 0x0001d400019c7983 */ /* 0x000ea80000300800 */
[----:B------:R-:W2:Y:S04]  /*10e50*/  LDL.LU R155, [R1+0x1d8] ;  /* 0x0001d800019b7983 */ /* 0x000ea80000300800 */
[----:B------:R-:W2:Y:S04]  /*10e60*/  LDL.LU R154, [R1+0x1dc] ;  /* 0x0001dc00019a7983 */ /* 0x000ea80000300800 */
[----:B------:R-:W2:Y:S01]  /*10e70*/  LDL.LU R153, [R1+0x1e0] ;  /* 0x0001e00001997983 */ /* 0x000ea20000300800 */
[----:B------:R-:W-:-:S03]  /*10e80*/  LEA.HI.X R5, R6, UR5, R10, 0x1, P0 ;  /* 0x0000000506057c11 */ /* 0x000fc600080f0c0a */
[----:B------:R-:W2:Y:S01]  /*10e90*/  LDL.LU R152, [R1+0x1e4] ;  /* 0x0001e40001987983 */ /* 0x000ea20000300800 */
[----:B------:R-:W-:-:S03]  /*10ea0*/  F2FP.BF16.F32.PACK_AB R3, RZ, R3 ;  /* 0x00000003ff03723e */ /* 0x000fc600000010ff */
[----:B------:R-:W2:Y:S04]  /*10eb0*/  LDL.LU R23, [R1+0x1e8] ;  /* 0x0001e80001177983 */ /* 0x000ea80000300800 */
[----:B------:R-:W2:Y:S04]  /*10ec0*/  LDL.LU R22, [R1+0x1ec] ;  /* 0x0001ec0001167983 */ /* 0x000ea80000300800 */
[----:B------:R-:W2:Y:S04]  /*10ed0*/  LDL.LU R21, [R1+0x1f0] ;  /* 0x0001f00001157983 */ /* 0x000ea80000300800 */
[----:B------:R-:W2:Y:S04]  /*10ee0*/  LDL.LU R20, [R1+0x1f4] ;  /* 0x0001f40001147983 */ /* 0x000ea80000300800 */
[----:B------:R-:W2:Y:S04]  /*10ef0*/  LDL.LU R19, [R1+0x1f8] ;  /* 0x0001f80001137983 */ /* 0x000ea80000300800 */
[----:B------:R-:W2:Y:S04]  /*10f00*/  LDL.LU R18, [R1+0x1fc] ;  /* 0x0001fc0001127983 */ /* 0x000ea80000300800 */
[----:B------:R-:W3:Y:S04]  /*10f10*/  LDL.LU R7, [R1+0x8] ;  /* 0x0000080001077983 */ /* 0x000ee80000300800 */
[----:B------:R-:W4:Y:S04]  /*10f20*/  LDL.LU R6, [R1+0xc] ;  /* 0x00000c0001067983 */ /* 0x000f280000300800 */
[----:B------:R0:W-:Y:S04]  /*10f30*/  @P1 STG.E.U16 desc[UR36][R4.64], R3 ;  /* 0x0000000304001986 */ /* 0x0001e8000c101524 */
[----:B0-----:R-:W5:Y:S01]  /*10f40*/  LDL.LU R3, [R1+0x4] ;  /* 0x0000040001037983 */ /* 0x001f620000300800 */
[----:B------:R-:W-:Y:S01]  /*10f50*/  ISETP.GT.AND P0, PT, R0, 0x1, P3 ;  /* 0x000000010000780c */ /* 0x000fe20001f04270 */
[----:B------:R-:W-:Y:S01]  /*10f60*/  USHF.L.U32 UR5, UR8, 0x4, URZ ;  /* 0x0000000408057899 */ /* 0x000fe2000800063f */
[----:B------:R-:W-:Y:S01]  /*10f70*/  ISETP.GT.AND P2, PT, R17, 0x8, PT ;  /* 0x000000081100780c */ /* 0x000fe20003f44270 */
[----:B------:R-:W-:Y:S01]  /*10f80*/  USHF.L.U64.HI UR4, UR8, 0x4, UR9 ;  /* 0x0000000408047899 */ /* 0x000fe20008010209 */
[----:B---3--:R-:W-:-:S05]  /*10f90*/  FMUL R7, R7, R2 ;  /* 0x0000000207077220 */ /* 0x008fca0000400000 */
[----:B------:R-:W-:-:S04]  /*10fa0*/  F2FP.BF16.F32.PACK_AB R7, RZ, R7 ;  /* 0x00000007ff07723e */ /* 0x000fc800000010ff */
[----:B------:R-:W-:Y:S01]  /*10fb0*/  PRMT R8, R7, 0x7610, R8 ;  /* 0x0000761007087816 */ /* 0x000fe20000000008 */
[----:B-----5:R-:W-:-:S05]  /*10fc0*/  FMUL R3, R3, R2 ;  /* 0x0000000203037220 */ /* 0x020fca0000400000 */
[----:B------:R-:W-:-:S05]  /*10fd0*/  F2FP.BF16.F32.PACK_AB R3, RZ, R3 ;  /* 0x00000003ff03723e */ /* 0x000fca00000010ff */
[----:B------:R4:W-:Y:S01]  /*10fe0*/  @P0 STG.E.U16 desc[UR36][R4.64+0x2], R3 ;  /* 0x0000020304000986 */ /* 0x0009e2000c101524 */
[----:B------:R-:W-:Y:S01]  /*10ff0*/  ISETP.GT.AND P0, PT, R0, RZ, P2 ;  /* 0x000000ff0000720c */ /* 0x000fe20001704270 */
[----:B----4-:R-:W-:Y:S01]  /*11000*/  FMUL R3, R6, R2 ;  /* 0x0000000206037220 */ /* 0x010fe20000400000 */
[----:B------:R-:W-:-:S04]  /*11010*/  IADD3 R6, P1, R4, UR5, RZ ;  /* 0x0000000504067c10 */ /* 0x000fc8000ff3e0ff */
[----:B------:R-:W-:Y:S02]  /*11020*/  IADD3.X R7, R5, UR4, RZ, P1, !PT ;  /* 0x0000000405077c10 */ /* 0x000fe40008ffe4ff */
[----:B------:R-:W-:-:S05]  /*11030*/  F2FP.BF16.F32.PACK_AB R3, RZ, R3 ;  /* 0x00000003ff03723e */ /* 0x000fca00000010ff */
[----:B------:R0:W-:Y:S01]  /*11040*/  @P0 STG.E.U16 desc[UR36][R6.64], R8 ;  /* 0x0000000806000986 */ /* 0x0001e2000c101524 */
[----:B------:R-:W-:-:S03]  /*11050*/  ISETP.GT.AND P0, PT, R0, 0x1, P2 ;  /* 0x000000010000780c */ /* 0x000fc60001704270 */
[----:B0-----:R-:W3:Y:S10]  /*11060*/  LDL.LU R8, [R1+0x50] ;  /* 0x0000500001087983 */ /* 0x001ef40000300800 */
[----:B------:R0:W-:Y:S04]  /*11070*/  @P0 STG.E.U16 desc[UR36][R6.64+0x2], R3 ;  /* 0x0000020306000986 */ /* 0x0001e8000c101524 */
[----:B0-----:R-:W4:Y:S01]  /*11080*/  LDL.LU R3, [R1+0x10] ;  /* 0x0000100001037983 */ /* 0x001f220000300800 */
[----:B------:R-:W-:Y:S01]  /*11090*/  ISETP.GT.AND P0, PT, R0, 0x8, P3 ;  /* 0x000000080000780c */ /* 0x000fe20001f04270 */
[----:B----4-:R-:W-:-:S05]  /*110a0*/  FMUL R3, R3, R2 ;  /* 0x0000000203037220 */ /* 0x010fca0000400000 */
[----:B------:R-:W-:-:S07]  /*110b0*/  F2FP.BF16.F32.PACK_AB R3, RZ, R3 ;  /* 0x00000003ff03723e */ /* 0x000fce00000010ff */
        /* <DEDUP_REMOVED lines=73> */
[----:B---3--:R-:W-:-:S05]  /*11550*/  FMUL R8, R8, R2 ;  /* 0x0000000208087220 */ /* 0x008fca0000400000 */
[----:B------:R-:W-:Y:S01]  /*11560*/  F2FP.BF16.F32.PACK_AB R8, RZ, R8 ;  /* 0x00000008ff08723e */ /* 0x000fe200000010ff */
[----:B----4-:R-:W-:-:S05]  /*11570*/  FMUL R3, R3, R2 ;  /* 0x0000000203037220 */ /* 0x010fca0000400000 */
[----:B------:R-:W-:-:S05]  /*11580*/  F2FP.BF16.F32.PACK_AB R3, RZ, R3 ;  /* 0x00000003ff03723e */ /* 0x000fca00000010ff */
[----:B------:R0:W-:Y:S01]  /*11590*/  @P0 STG.E.U16 desc[UR36][R6.64+0x42], R3 ;  /* 0x0000420306000986 */ /* 0x0001e2000c101524 */
[----:B------:R-:W-:-:S03]  /*115a0*/  ISETP.GT.AND P0, PT, R0, 0x28, P3 ;  /* 0x000000280000780c */ /* 0x000fc60001f04270 */
[----:B0-----:R-:W3:Y:S01]  /*115b0*/  LDL.LU R3, [R1+0x54] ;  /* 0x0000540001037983 */ /* 0x001ee20000300800 */
[----:B------:R-:W-:-:S09]  /*115c0*/  ISETP.GT.AND P1, PT, R0, 0x29, P3 ;  /* 0x000000290000780c */ /* 0x000fd20001f24270 */
[----:B------:R0:W-:Y:S04]  /*115d0*/  @P0 STG.E.U16 desc[UR36][R4.64+0x50], R8 ;  /* 0x0000500804000986 */ /* 0x0001e8000c101524 */
[----:B0-----:R-:W4:Y:S01]  /*115e0*/  LDL.LU R8, [R1+0x58] ;  /* 0x0000580001087983 */ /* 0x001f220000300800 */
[----:B---3--:R-:W-:-:S05]  /*115f0*/  FMUL R3, R3, R2 ;  /* 0x0000000203037220 */ /* 0x008fca0000400000 */
[----:B------:R-:W-:-:S05]  /*11600*/  F2FP.BF16.F32.PACK_AB R3, RZ, R3 ;  /* 0x00000003ff03723e */ /* 0x000fca00000010ff */
[----:B------:R0:W-:Y:S01]  /*11610*/  @P1 STG.E.U16 desc[UR36][R4.64+0x52], R3 ;  /* 0x0000520304001986 */ /* 0x0001e2000c101524 */
[----:B----4-:R-:W-:-:S05]  /*11620*/  FMUL R8, R8, R2 ;  /* 0x0000000208087220 */ /* 0x010fca0000400000 */
[----:B------:R-:W-:Y:S01]  /*11630*/  F2FP.BF16.F32.PACK_AB R8, RZ, R8 ;  /* 0x00000008ff08723e */ /* 0x000fe200000010ff */
[----:B0-----:R-:W3:Y:S03]  /*11640*/  LDL.LU R3, [R1+0x5c] ;  /* 0x00005c0001037983 */ /* 0x001ee60000300800 */
[----:B------:R-:W-:Y:S02]  /*11650*/  PRMT R10, R8, 0x7610, R10 ;  /* 0x00007610080a7816 */ /* 0x000fe4000000000a */
[----:B------:R-:W4:Y:S01]  /*11660*/  LDL.LU R8, [R1+0x64] ;  /* 0x0000640001087983 */ /* 0x000f220000300800 */
[C---:B------:R-:W-:Y:S02]  /*11670*/  ISETP.GT.AND P1, PT, R0.reuse, 0x28, P2 ;  /* 0x000000280000780c */ /* 0x040fe40001724270 */
[C---:B------:R-:W-:Y:S02]  /*11680*/  ISETP.GT.AND P4, PT, R0.reuse, 0x29, P2 ;  /* 0x000000290000780c */ /* 0x040fe40001784270 */
[C---:B------:R-:W-:Y:S01]  /*11690*/  ISETP.GT.AND P5, PT, R0.reuse, 0x30, P3 ;  /* 0x000000300000780c */ /* 0x040fe20001fa4270 */
[----:B------:R-:W-:Y:S01]  /*116a0*/  FMUL R9, R9, R2 ;  /* 0x0000000209097220 */ /* 0x000fe20000400000 */
[----:B------:R-:W-:-:S04]  /*116b0*/  ISETP.GT.AND P0, PT, R0, 0x31, P3 ;  /* 0x000000310000780c */ /* 0x000fc80001f04270 */
[----:B------:R-:W-:-:S03]  /*116c0*/  F2FP.BF16.F32.PACK_AB R9, RZ, R9 ;  /* 0x00000009ff09723e */ /* 0x000fc600000010ff */
[----:B------:R0:W-:Y:S04]  /*116d0*/  @P1 STG.E.U16 desc[UR36][R6.64+0x50], R10 ;  /* 0x0000500a06001986 */ /* 0x0001e8000c101524 */
[----:B0-----:R-:W5:Y:S01]  /*116e0*/  LDL.LU R10, [R1+0x74] ;  /* 0x00007400010a7983 */ /* 0x001f620000300800 */
[----:B---3--:R-:W-:-:S05]  /*116f0*/  FMUL R3, R3, R2 ;  /* 0x0000000203037220 */ /* 0x008fca0000400000 */
[----:B------:R-:W-:Y:S01]  /*11700*/  F2FP.BF16.F32.PACK_AB R3, RZ, R3 ;  /* 0x00000003ff03723e */ /* 0x000fe200000010ff */
[----:B----4-:R-:W-:-:S04]  /*11710*/  FMUL R8, R8, R2 ;  /* 0x0000000208087220 */ /* 0x010fc80000400000 */
[----:B------:R0:W-:Y:S04]  /*11720*/  @P4 STG.E.U16 desc[UR36][R6.64+0x52], R3 ;  /* 0x0000520306004986 */ /* 0x0001e8000c101524 */
[----:B------:R1:W-:Y:S01]  /*11730*/  @P5 STG.E.U16 desc[UR36][R4.64+0x60], R9 ;  /* 0x0000600904005986 */ /* 0x0003e2000c101524 */
[----:B0-----:R-:W-:-:S03]  /*11740*/  F2FP.BF16.F32.PACK_AB R3, RZ, R8 ;  /* 0x00000008ff03723e */ /* 0x001fc600000010ff */
[----:B------:R-:W3:Y:S01]  /*11750*/  LDL.LU R8, [R1+0x68] ;  /* 0x0000680001087983 */ /* 0x000ee20000300800 */
[----:B-1----:R-:W-:-:S03]  /*11760*/  PRMT R9, R3, 0x7610, R9 ;  /* 0x0000761003097816 */ /* 0x002fc60000000009 */
[----:B------:R-:W4:Y:S04]  /*11770*/  LDL.LU R3, [R1+0x6c] ;  /* 0x00006c0001037983 */ /* 0x000f280000300800 */
[----:B------:R0:W-:Y:S04]  /*11780*/  @P0 STG.E.U16 desc[UR36][R4.64+0x62], R9 ;  /* 0x0000620904000986 */ /* 0x0001e8000c101524 */
[----:B0-----:R-:W2:Y:S01]  /*11790*/  LDL.LU R9, [R1+0x70] ;  /* 0x0000700001097983 */ /* 0x001ea20000300800 */
[----:B------:R-:W-:Y:S01]  /*117a0*/  ISETP.GT.AND P1, PT, R0, 0x30, P2 ;  /* 0x000000300000780c */ /* 0x000fe20001724270 */
[----:B---3--:R-:W-:-:S05]  /*117b0*/  FMUL R8, R8, R2 ;  /* 0x0000000208087220 */ /* 0x008fca0000400000 */
[----:B------:R-:W-:-:S07]  /*117c0*/  F2FP.BF16.F32.PACK_AB R8, RZ, R8 ;  /* 0x00000008ff08723e */ /* 0x000fce00000010ff */
[----:B------:R0:W-:Y:S01]  /*117d0*/  @P1 STG.E.U16 desc[UR36][R6.64+0x60], R8 ;  /* 0x0000600806001986 */ /* 0x0001e2000c101524 */
[----:B--2---:R-:W-:-:S05]  /*117e0*/  FMUL R9, R9, R2 ;  /* 0x0000000209097220 */ /* 0x004fca0000400000 */
[----:B0-----:R-:W-:-:S04]  /*117f0*/  F2FP.BF16.F32.PACK_AB R8, RZ, R9 ;  /* 0x00000009ff08723e */ /* 0x001fc800000010ff */
[----:B------:R-:W-:Y:S02]  /*11800*/  PRMT R9, R8, 0x7610, R9 ;  /* 0x0000761008097816 */ /* 0x000fe40000000009 */
[----:B------:R-:W2:Y:S01]  /*11810*/  LDL.LU R8, [R1+0x78] ;  /* 0x0000780001087983 */ /* 0x000ea20000300800 */
[----:B------:R-:W-:Y:S01]  /*11820*/  ISETP.GT.AND P4, PT, R0, 0x31, P2 ;  /* 0x000000310000780c */ /* 0x000fe20001784270 */
[-C--:B----4-:R-:W-:Y:S01]  /*11830*/  FMUL R3, R3, R2.reuse ;  /* 0x0000000203037220 */ /* 0x090fe20000400000 */
[----:B-----5:R-:W-:Y:S01]  /*11840*/  FMUL R10, R10, R2 ;  /* 0x000000020a0a7220 */ /* 0x020fe20000400000 */
[----:B------:R-:W-:-:S03]  /*11850*/  ISETP.GT.AND P5, PT, R0, 0x38, P3 ;  /* 0x000000380000780c */ /* 0x000fc60001fa4270 */
[----:B------:R-:W-:Y:S02]  /*11860*/  F2FP.BF16.F32.PACK_AB R3, RZ, R3 ;  /* 0x00000003ff03723e */ /* 0x000fe400000010ff */
[----:B------:R-:W-:-:S05]  /*11870*/  ISETP.GT.AND P6, PT, R0, 0x39, P3 ;  /* 0x000000390000780c */ /* 0x000fca0001fc4270 */
[----:B------:R0:W-:Y:S04]  /*11880*/  @P4 STG.E.U16 desc[UR36][R6.64+0x62], R3 ;  /* 0x0000620306004986 */ /* 0x0001e8000c101524 */
[----:B------:R1:W-:Y:S01]  /*11890*/  @P5 STG.E.U16 desc[UR36][R4.64+0x70], R9 ;  /* 0x0000700904005986 */ /* 0x0003e2000c101524 */
[----:B0-----:R-:W-:-:S04]  /*118a0*/  F2FP.BF16.F32.PACK_AB R3, RZ, R10 ;  /* 0x0000000aff03723e */ /* 0x001fc800000010ff */
[----:B------:R-:W-:Y:S01]  /*118b0*/  PRMT R10, R3, 0x7610, R10 ;  /* 0x00007610030a7816 */ /* 0x000fe2000000000a */
[----:B-1----:R-:W3:Y:S04]  /*118c0*/  LDL.LU R9, [R1+0x7c] ;  /* 0x00007c0001097983 */ /* 0x002ee80000300800 */
[----:B------:R0:W-:Y:S01]  /*118d0*/  @P6 STG.E.U16 desc[UR36][R4.64+0x72], R10 ;  /* 0x0000720a04006986 */ /* 0x0001e2000c101524 */
[----:B--2---:R-:W-:-:S05]  /*118e0*/  FMUL R8, R8, R2 ;  /* 0x0000000208087220 */ /* 0x004fca0000400000 */
[----:B------:R-:W-:Y:S02]  /*118f0*/  F2FP.BF16.F32.PACK_AB R3, RZ, R8 ;  /* 0x00000008ff03723e */ /* 0x000fe400000010ff */
[----:B------:R-:W2:Y:S02]  /*11900*/  LDL.LU R8, [R1+0x80] ;  /* 0x0000800001087983 */ /* 0x000ea40000300800 */
[----:B0-----:R-:W-:Y:S02]  /*11910*/  PRMT R10, R3, 0x7610, R10 ;  /* 0x00007610030a7816 */ /* 0x001fe4000000000a */
[----:B------:R-:W4:Y:S01]  /*11920*/  LDL.LU R3, [R1+0x84] ;  /* 0x0000840001037983 */ /* 0x000f220000300800 */
[----:B------:R-:W-:-:S13]  /*11930*/  ISETP.GT.AND P0, PT, R0, 0x38, P2 ;  /* 0x000000380000780c */ /* 0x000fda0001704270 */
[----:B------:R0:W-:Y:S01]  /*11940*/  @P0 STG.E.U16 desc[UR36][R6.64+0x70], R10 ;  /* 0x0000700a06000986 */ /* 0x0001e2000c101524 */
[-C--:B--2---:R-:W-:Y:S01]  /*11950*/  FMUL R8, R8, R2.reuse ;  /* 0x0000000208087220 */ /* 0x084fe20000400000 */
[----:B----4-:R-:W-:-:S04]  /*11960*/  FMUL R3, R3, R2 ;  /* 0x0000000203037220 */ /* 0x010fc80000400000 */
[----:B0-----:R-:W-:Y:S02]  /*11970*/  F2FP.BF16.F32.PACK_AB R10, RZ, R8 ;  /* 0x00000008ff0a723e */ /* 0x001fe400000010ff */
[----:B------:R-:W-:Y:S02]  /*11980*/  F2FP.BF16.F32.PACK_AB R8, RZ, R3 ;  /* 0x00000003ff08723e */ /* 0x000fe400000010ff */
[----:B------:R-:W2:Y:S01]  /*11990*/  LDL.LU R3, [R1+0x88] ;  /* 0x0000880001037983 */ /* 0x000ea20000300800 */
[----:B------:R-:W-:Y:S01]  /*119a0*/  ISETP.GT.AND P1, PT, R0, 0x39, P2 ;  /* 0x000000390000780c */ /* 0x000fe20001724270 */
[----:B---3--:R-:W-:-:S05]  /*119b0*/  FMUL R9, R9, R2 ;  /* 0x0000000209097220 */ /* 0x008fca0000400000 */
[----:B------:R-:W-:-:S07]  /*119c0*/  F2FP.BF16.F32.PACK_AB R9, RZ, R9 ;  /* 0x00000009ff09723e */ /* 0x000fce00000010ff */
[----:B------:R0:W-:Y:S04]  /*119d0*/  @P1 STG.E.U16 desc[UR36][R6.64+0x72], R9 ;  /* 0x0000720906001986 */ /* 0x0001e8000c101524 */
[----:B0-----:R-:W3:Y:S01]  /*119e0*/  LDL.LU R9, [R1+0x94] ;  /* 0x0000940001097983 */ /* 0x001ee20000300800 */
[----:B--2---:R-:W-:-:S05]  /*119f0*/  FMUL R3, R3, R2 ;  /* 0x0000000203037220 */ /* 0x004fca0000400000 */
[----:B------:R-:W-:-:S04]  /*11a00*/  F2FP.BF16.F32.PACK_AB R3, RZ, R3 ;  /* 0x00000003ff03723e */ /* 0x000fc800000010ff */
[----:B------:R-:W-:Y:S02]  /*11a10*/  PRMT R12, R3, 0x7610, R12 ;  /* 0x00007610030c7816 */ /* 0x000fe4000000000c */
[----:B------:R-:W2:Y:S01]  /*11a20*/  LDL.LU R3, [R1+0x90] ;  /* 0x0000900001037983 */ /* 0x000ea20000300800 */
[----:B------:R-:W-:-:S13]  /*11a30*/  ISETP.GT.AND P4, PT, R0, 0x40, P3 ;  /* 0x000000400000780c */ /* 0x000fda0001f84270 */
[----:B------:R0:W-:Y:S01]  /*11a40*/  @P4 STG.E.U16 desc[UR36][R4.64+0x80], R10 ;  /* 0x0000800a04004986 */ /* 0x0001e2000c101524 */
[----:B--2---:R-:W-:-:S05]  /*11a50*/  FMUL R3, R3, R2 ;  /* 0x0000000203037220 */ /* 0x004fca0000400000 */
[----:B0-----:R-:W-:Y:S02]  /*11a60*/  F2FP.BF16.F32.PACK_AB R10, RZ, R3 ;  /* 0x00000003ff0a723e */ /* 0x001fe400000010ff */
[----:B------:R-:W2:Y:S01]  /*11a70*/  LDL.LU R3, [R1+0x98] ;  /* 0x0000980001037983 */ /* 0x000ea20000300800 */
[C---:B------:R-:W-:Y:S02]  /*11a80*/  ISETP.GT.AND P5, PT, R0.reuse, 0x41, P3 ;  /* 0x000000410000780c */ /* 0x040fe40001fa4270 */
[C---:B------:R-:W-:Y:S01]  /*11a90*/  ISETP.GT.AND P0, PT, R0.reuse, 0x40, P2 ;  /* 0x000000400000780c */ /* 0x040fe20001704270 */
[-C--:B---3--:R-:W-:Y:S01]  /*11aa0*/  FMUL R9, R9, R2.reuse ;  /* 0x0000000209097220 */ /* 0x088fe20000400000 */
[C---:B------:R-:W-:Y:S01]  /*11ab0*/  ISETP.GT.AND P1, PT, R0.reuse, 0x41, P2 ;  /* 0x000000410000780c */ /* 0x040fe20001724270 */
[----:B------:R-:W-:Y:S01]  /*11ac0*/  FMUL R11, R11, R2 ;  /* 0x000000020b0b7220 */ /* 0x000fe20000400000 */
[----:B------:R-:W-:Y:S02]  /*11ad0*/  ISETP.GT.AND P4, PT, R0, 0x48, P3 ;  /* 0x000000480000780c */ /* 0x000fe40001f84270 */
[----:B------:R-:W-:-:S05]  /*11ae0*/  F2FP.BF16.F32.PACK_AB R9, RZ, R9 ;  /* 0x00000009ff09723e */ /* 0x000fca00000010ff */
[----:B------:R0:W-:Y:S01]  /*11af0*/  @P5 STG.E.U16 desc[UR36][R4.64+0x82], R8 ;  /* 0x0000820804005986 */ /* 0x0001e2000c101524 */
[----:B------:R-:W-:-:S03]  /*11b00*/  ISETP.GT.AND P5, PT, R0, 0x49, P3 ;  /* 0x000000490000780c */ /* 0x000fc60001fa4270 */
[----:B------:R1:W-:Y:S01]  /*11b10*/  @P0 STG.E.U16 desc[UR36][R6.64+0x80], R12 ;  /* 0x0000800c06000986 */ /* 0x0003e2000c101524 */
[----:B------:R-:W-:Y:S02]  /*11b20*/  ISETP.GT.AND P0, PT, R0, 0x48, P2 ;  /* 0x000000480000780c */ /* 0x000fe40001704270 */
[----:B------:R-:W-:Y:S02]  /*11b30*/  F2FP.BF16.F32.PACK_AB R11, RZ, R11 ;  /* 0x0000000bff0b723e */ /* 0x000fe400000010ff */
[----:B0-----:R-:W-:-:S03]  /*11b40*/  PRMT R8, R10, 0x7610, R8 ;  /* 0x000076100a087816 */ /* 0x001fc60000000008 */
[----:B------:R-:W-:Y:S01]  /*11b50*/  @P1 STG.E.U16 desc[UR36][R6.64+0x82], R11 ;  /* 0x0000820b06001986 */ /* 0x000fe2000c101524 */
[----:B-1----:R-:W-:Y:S02]  /*11b60*/  PRMT R12, R9, 0x7610, R12 ;  /* 0x00007610090c7816 */ /* 0x002fe4000000000c */
[C---:B------:R-:W-:Y:S01]  /*11b70*/  ISETP.GT.AND P1, PT, R0.reuse, 0x49, P2 ;  /* 0x000000490000780c */ /* 0x040fe20001724270 */
[----:B------:R0:W-:Y:S01]  /*11b80*/  @P4 STG.E.U16 desc[UR36][R4.64+0x90], R8 ;  /* 0x0000900804004986 */ /* 0x0001e2000c101524 */
[----:B------:R-:W-:-:S03]  /*11b90*/  ISETP.GT.AND P4, PT, R0, 0x50, P3 ;  /* 0x000000500000780c */ /* 0x000fc60001f84270 */
[----:B------:R1:W-:Y:S01]  /*11ba0*/  @P5 STG.E.U16 desc[UR36][R4.64+0x92], R12 ;  /* 0x0000920c04005986 */ /* 0x0003e2000c101524 */
[----:B0-----:R-:W-:Y:S01]  /*11bb0*/  FMUL R8, R233, R2 ;  /* 0x00000002e9087220 */ /* 0x001fe20000400000 */
[----:B------:R-:W-:-:S04]  /*11bc0*/  ISETP.GT.AND P5, PT, R0, 0x51, P3 ;  /* 0x000000510000780c */ /* 0x000fc80001fa4270 */
[----:B------:R-:W-:-:S04]  /*11bd0*/  F2FP.BF16.F32.PACK_AB R8, RZ, R8 ;  /* 0x00000008ff08723e */ /* 0x000fc800000010ff */
[----:B-1----:R-:W-:Y:S02]  /*11be0*/  PRMT R12, R8, 0x7610, R12 ;  /* 0x00007610080c7816 */ /* 0x002fe4000000000c */
[----:B------:R-:W-:Y:S01]  /*11bf0*/  ISETP.GT.AND P6, PT, R0, 0x71, P3 ;  /* 0x000000710000780c */ /* 0x000fe20001fc4270 */
[----:B--2---:R-:W-:-:S05]  /*11c00*/  FMUL R3, R3, R2 ;  /* 0x0000000203037220 */ /* 0x004fca0000400000 */
[----:B------:R-:W-:Y:S01]  /*11c10*/  F2FP.BF16.F32.PACK_AB R10, RZ, R3 ;  /* 0x00000003ff0a723e */ /* 0x000fe200000010ff */
[----:B------:R-:W-:-:S05]  /*11c20*/  FMUL R3, R235, R2 ;  /* 0x00000002eb037220 */ /* 0x000fca0000400000 */
[----:B------:R-:W-:Y:S01]  /*11c30*/  F2FP.BF16.F32.PACK_AB R9, RZ, R3 ;  /* 0x00000003ff09723e */ /* 0x000fe200000010ff */
[-C--:B------:R-:W-:Y:S01]  /*11c40*/  FMUL R3, R234, R2.reuse ;  /* 0x00000002ea037220 */ /* 0x080fe20000400000 */
[----:B------:R0:W-:Y:S04]  /*11c50*/  @P0 STG.E.U16 desc[UR36][R6.64+0x90], R10 ;  /* 0x0000900a06000986 */ /* 0x0001e8000c101524 */
[----:B------:R-:W-:Y:S02]  /*11c60*/  F2FP.BF16.F32.PACK_AB R3, RZ, R3 ;  /* 0x00000003ff03723e */ /* 0x000fe400000010ff */
[----:B------:R-:W-:Y:S01]  /*11c70*/  PRMT R11, R9, 0x7610, R11 ;  /* 0x00007610090b7816 */ /* 0x000fe2000000000b */
[-C--:B------:R-:W-:Y:S01]  /*11c80*/  FMUL R9, R232, R2.reuse ;  /* 0x00000002e8097220 */ /* 0x080fe20000400000 */
[----:B0-----:R-:W-:Y:S01]  /*11c90*/  PRMT R10, R3, 0x7610, R10 ;  /* 0x00007610030a7816 */ /* 0x001fe2000000000a */
[----:B------:R-:W-:-:S02]  /*11ca0*/  FMUL R3, R231, R2 ;  /* 0x00000002e7037220 */ /* 0x000fc40000400000 */
[----:B------:R0:W-:Y:S01]  /*11cb0*/  @P1 STG.E.U16 desc[UR36][R6.64+0x92], R11 ;  /* 0x0000920b06001986 */ /* 0x0001e2000c101524 */
[----:B------:R-:W-:Y:S02]  /*11cc0*/  ISETP.GT.AND P1, PT, R0, 0x50, P2 ;  /* 0x000000500000780c */ /* 0x000fe40001724270 */
[----:B------:R-:W-:Y:S02]  /*11cd0*/  F2FP.BF16.F32.PACK_AB R9, RZ, R9 ;  /* 0x00000009ff09723e */ /* 0x000fe400000010ff */
[----:B------:R-:W-:Y:S01]  /*11ce0*/  F2FP.BF16.F32.PACK_AB R8, RZ, R3 ;  /* 0x00000003ff08723e */ /* 0x000fe200000010ff */
[----:B------:R-:W-:Y:S01]  /*11cf0*/  FMUL R3, R230, R2 ;  /* 0x00000002e6037220 */ /* 0x000fe20000400000 */
[C---:B------:R-:W-:Y:S01]  /*11d00*/  ISETP.GT.AND P0, PT, R0.reuse, 0x51, P2 ;  /* 0x000000510000780c */ /* 0x040fe20001704270 */
[----:B------:R1:W-:Y:S01]  /*11d10*/  @P4 STG.E.U16 desc[UR36][R4.64+0xa0], R10 ;  /* 0x0000a00a04004986 */ /* 0x0003e2000c101524 */
[----:B------:R-:W-:Y:S02]  /*11d20*/  ISETP.GT.AND P4, PT, R0, 0x58, P3 ;  /* 0x000000580000780c */ /* 0x000fe40001f84270 */
[----:B0-----:R-:W-:-:S02]  /*11d30*/  PRMT R11, R9, 0x7610, R11 ;  /* 0x00007610090b7816 */ /* 0x001fc4000000000b */
[----:B------:R-:W-:Y:S01]  /*11d40*/  F2FP.BF16.F32.PACK_AB R9, RZ, R3 ;  /* 0x00000003ff09723e */ /* 0x000fe200000010ff */
[-C--:B------:R-:W-:Y:S01]  /*11d50*/  FMUL R3, R228, R2.reuse ;  /* 0x00000002e4037220 */ /* 0x080fe20000400000 */
[----:B------:R-:W-:Y:S01]  /*11d60*/  PRMT R13, R8, 0x7610, R13 ;  /* 0x00007610080d7816 */ /* 0x000fe2000000000d */
[----:B------:R-:W-:Y:S01]  /*11d70*/  FMUL R8, R229, R2 ;  /* 0x00000002e5087220 */ /* 0x000fe20000400000 */
[----:B------:R-:W-:Y:S01]  /*11d80*/  @P5 STG.E.U16 desc[UR36][R4.64+0xa2], R12 ;  /* 0x0000a20c04005986 */ /* 0x000fe2000c101524 */
[----:B------:R-:W-:Y:S02]  /*11d90*/  ISETP.GT.AND P5, PT, R0, 0x59, P3 ;  /* 0x000000590000780c */ /* 0x000fe40001fa4270 */
[----:B------:R-:W-:Y:S01]  /*11da0*/  F2FP.BF16.F32.PACK_AB R3, RZ, R3 ;  /* 0x00000003ff03723e */ /* 0x000fe200000010ff */
[----:B------:R0:W-:Y:S01]  /*11db0*/  @P1 STG.E.U16 desc[UR36][R6.64+0xa0], R11 ;  /* 0x0000a00b06001986 */ /* 0x0001e2000c101524 */
[----:B-1----:R-:W-:Y:S01]  /*11dc0*/  F2FP.BF16.F32.PACK_AB R10, RZ, R8 ;  /* 0x00000008ff0a723e */ /* 0x002fe200000010ff */
[----:B------:R-:W-:-:S02]  /*11dd0*/  FMUL R8, R227, R2 ;  /* 0x00000002e3087220 */ /* 0x000fc40000400000 */
[----:B------:R-:W-:Y:S01]  /*11de0*/  @P0 STG.E.U16 desc[UR36][R6.64+0xa2], R13 ;  /* 0x0000a20d06000986 */ /* 0x000fe2000c101524 */
[C---:B------:R-:W-:Y:S02]  /*11df0*/  ISETP.GT.AND P0, PT, R0.reuse, 0x58, P2 ;  /* 0x000000580000780c */ /* 0x040fe40001704270 */
[C---:B------:R-:W-:Y:S01]  /*11e00*/  ISETP.GT.AND P1, PT, R0.reuse, 0x59, P2 ;  /* 0x000000590000780c */ /* 0x040fe20001724270 */
[----:B------:R1:W-:Y:S01]  /*11e10*/  @P4 STG.E.U16 desc[UR36][R4.64+0xb0], R9 ;  /* 0x0000b00904004986 */ /* 0x0003e2000c101524 */
[----:B------:R-:W-:Y:S02]  /*11e20*/  ISETP.GT.AND P4, PT, R0, 0x60, P3 ;  /* 0x000000600000780c */ /* 0x000fe40001f84270 */
[----:B0-----:R-:W-:Y:S01]  /*11e30*/  PRMT R11, R3, 0x7610, R11 ;  /* 0x00007610030b7816 */ /* 0x001fe2000000000b */
[----:B------:R-:W-:Y:S01]  /*11e40*/  FMUL R3, R226, R2 ;  /* 0x00000002e2037220 */ /* 0x000fe20000400000 */
[----:B------:R-:W-:Y:S01]  /*11e50*/  F2FP.BF16.F32.PACK_AB R8, RZ, R8 ;  /* 0x00000008ff08723e */ /* 0x000fe200000010ff */
[----:B------:R0:W-:Y:S03]  /*11e60*/  @P5 STG.E.U16 desc[UR36][R4.64+0xb2], R10 ;  /* 0x0000b20a04005986 */ /* 0x0001e6000c101524 */
[----:B-1----:R-:W-:Y:S01]  /*11e70*/  F2FP.BF16.F32.PACK_AB R9, RZ, R3 ;  /* 0x00000003ff09723e */ /* 0x002fe200000010ff */
[-C--:B------:R-:W-:Y:S01]  /*11e80*/  FMUL R3, R225, R2.reuse ;  /* 0x00000002e1037220 */ /* 0x080fe20000400000 */
[----:B------:R-:W-:Y:S01]  /*11e90*/  PRMT R12, R8, 0x7610, R12 ;  /* 0x00007610080c7816 */ /* 0x000fe2000000000c */
[----:B------:R-:W-:Y:S01]  /*11ea0*/  FMUL R8, R224, R2 ;  /* 0x00000002e0087220 */ /* 0x000fe20000400000 */
[----:B------:R1:W-:Y:S01]  /*11eb0*/  @P0 STG.E.U16 desc[UR36][R6.64+0xb0], R11 ;  /* 0x0000b00b06000986 */ /* 0x0003e2000c101524 */
[----:B0-----:R-:W-:-:S02]  /*11ec0*/  PRMT R10, R9, 0x7610, R10 ;  /* 0x00007610090a7816 */ /* 0x001fc4000000000a */
[----:B------:R-:W-:Y:S01]  /*11ed0*/  F2FP.BF16.F32.PACK_AB R3, RZ, R3 ;  /* 0x00000003ff03723e */ /* 0x000fe200000010ff */
[----:B------:R0:W-:Y:S01]  /*11ee0*/  @P1 STG.E.U16 desc[UR36][R6.64+0xb2], R12 ;  /* 0x0000b20c06001986 */ /* 0x0001e2000c101524 */
[C---:B------:R-:W-:Y:S01]  /*11ef0*/  ISETP.GT.AND P5, PT, R0.reuse, 0x61, P3 ;  /* 0x000000610000780c */ /* 0x040fe20001fa4270 */
[-C--:B------:R-:W-:Y:S01]  /*11f00*/  FMUL R9, R223, R2.reuse ;  /* 0x00000002df097220 */ /* 0x080fe20000400000 */
[C---:B------:R-:W-:Y:S01]  /*11f10*/  ISETP.GT.AND P1, PT, R0.reuse, 0x60, P2 ;  /* 0x000000600000780c */ /* 0x040fe20001724270 */
[----:B------:R-:W-:Y:S01]  /*11f20*/  @P4 STG.E.U16 desc[UR36][R4.64+0xc0], R10 ;  /* 0x0000c00a04004986 */ /* 0x000fe2000c101524 */
[----:B------:R-:W-:Y:S02]  /*11f30*/  ISETP.GT.AND P4, PT, R0, 0x61, P2 ;  /* 0x000000610000780c */ /* 0x000fe40001784270 */
[----:B-1----:R-:W-:Y:S01]  /*11f40*/  PRMT R11, R3, 0x7610, R11 ;  /* 0x00007610030b7816 */ /* 0x002fe2000000000b */
[----:B------:R-:W-:Y:S01]  /*11f50*/  FMUL R3, R222, R2 ;  /* 0x00000002de037220 */ /* 0x000fe20000400000 */
[----:B------:R-:W-:-:S02]  /*11f60*/  F2FP.BF16.F32.PACK_AB R8, RZ, R8 ;  /* 0x00000008ff08723e */ /* 0x000fc400000010ff */
[----:B------:R-:W-:Y:S02]  /*11f70*/  F2FP.BF16.F32.PACK_AB R9, RZ, R9 ;  /* 0x00000009ff09723e */ /* 0x000fe400000010ff */
[----:B0-----:R-:W-:Y:S02]  /*11f80*/  PRMT R12, R8, 0x7610, R12 ;  /* 0x00007610080c7816 */ /* 0x001fe4000000000c */
[----:B------:R-:W-:Y:S01]  /*11f90*/  F2FP.BF16.F32.PACK_AB R8, RZ, R3 ;  /* 0x00000003ff08723e */ /* 0x000fe200000010ff */
[-C--:B------:R-:W-:Y:S01]  /*11fa0*/  FMUL R3, R221, R2.reuse ;  /* 0x00000002dd037220 */ /* 0x080fe20000400000 */
[----:B------:R-:W-:Y:S01]  /*11fb0*/  PRMT R13, R9, 0x7610, R13 ;  /* 0x00007610090d7816 */ /* 0x000fe2000000000d */
[----:B------:R0:W-:Y:S01]  /*11fc0*/  @P5 STG.E.U16 desc[UR36][R4.64+0xc2], R11 ;  /* 0x0000c20b04005986 */ /* 0x0001e2000c101524 */
[----:B------:R-:W-:Y:S02]  /*11fd0*/  ISETP.GT.AND P0, PT, R0, 0x68, P3 ;  /* 0x000000680000780c */ /* 0x000fe40001f04270 */
[----:B------:R-:W-:Y:S01]  /*11fe0*/  F2FP.BF16.F32.PACK_AB R9, RZ, R3 ;  /* 0x00000003ff09723e */ /* 0x000fe200000010ff */
[----:B------:R1:W-:Y:S01]  /*11ff0*/  @P1 STG.E.U16 desc[UR36][R6.64+0xc0], R12 ;  /* 0x0000c00c06001986 */ /* 0x0003e2000c101524 */
[----:B------:R-:W-:-:S03]  /*12000*/  FMUL R3, R219, R2 ;  /* 0x00000002db037220 */ /* 0x000fc60000400000 */
[----:B------:R-:W-:Y:S01]  /*12010*/  @P4 STG.E.U16 desc[UR36][R6.64+0xc2], R13 ;  /* 0x0000c20d06004986 */ /* 0x000fe2000c101524 */
[----:B------:R-:W-:Y:S02]  /*12020*/  ISETP.GT.AND P4, PT, R0, 0x69, P3 ;  /* 0x000000690000780c */ /* 0x000fe40001f84270 */
[----:B------:R-:W-:Y:S01]  /*12030*/  PRMT R14, R8, 0x7610, R14 ;  /* 0x00007610080e7816 */ /* 0x000fe2000000000e */
[-C--:B------:R-:W-:Y:S01]  /*12040*/  FMUL R8, R220, R2.reuse ;  /* 0x00000002dc087220 */ /* 0x080fe20000400000 */
[----:B------:R-:W-:Y:S02]  /*12050*/  F2FP.BF16.F32.PACK_AB R3, RZ, R3 ;  /* 0x00000003ff03723e */ /* 0x000fe400000010ff */
[----:B------:R-:W-:Y:S01]  /*12060*/  ISETP.GT.AND P1, PT, R0, 0x68, P2 ;  /* 0x000000680000780c */ /* 0x000fe20001724270 */
[----:B------:R-:W-:Y:S01]  /*12070*/  @P0 STG.E.U16 desc[UR36][R4.64+0xd0], R14 ;  /* 0x0000d00e04000986 */ /* 0x000fe2000c101524 */
[----:B0-----:R-:W-:Y:S01]  /*12080*/  PRMT R11, R3, 0x7610, R11 ;  /* 0x00007610030b7816 */ /* 0x001fe2000000000b */
[----:B------:R-:W-:Y:S01]  /*12090*/  FMUL R3, R217, R2 ;  /* 0x00000002d9037220 */ /* 0x000fe20000400000 */
[----:B------:R-:W-:Y:S01]  /*120a0*/  F2FP.BF16.F32.PACK_AB R10, RZ, R8 ;  /* 0x00000008ff0a723e */ /* 0x000fe200000010ff */
[----:B------:R-:W-:Y:S01]  /*120b0*/  FMUL R8, R218, R2 ;  /* 0x00000002da087220 */ /* 0x000fe20000400000 */
[C---:B------:R-:W-:Y:S01]  /*120c0*/  ISETP.GT.AND P0, PT, R0.reuse, 0x69, P2 ;  /* 0x000000690000780c */ /* 0x040fe20001704270 */
[----:B------:R0:W-:Y:S01]  /*120d0*/  @P4 STG.E.U16 desc[UR36][R4.64+0xd2], R9 ;  /* 0x0000d20904004986 */ /* 0x0001e2000c101524 */
[----:B------:R-:W-:-:S02]  /*120e0*/  ISETP.GT.AND P5, PT, R0, 0x70, P3 ;  /* 0x000000700000780c */ /* 0x000fc40001fa4270 */
[----:B------:R-:W-:-:S04]  /*120f0*/  F2FP.BF16.F32.PACK_AB R8, RZ, R8 ;  /* 0x00000008ff08723e */ /* 0x000fc800000010ff */
[----:B-1----:R-:W-:Y:S02]  /*12100*/  PRMT R12, R8, 0x7610, R12 ;  /* 0x00007610080c7816 */ /* 0x002fe4000000000c */
[----:B0-----:R-:W-:Y:S01]  /*12110*/  F2FP.BF16.F32.PACK_AB R9, RZ, R3 ;  /* 0x00000003ff09723e */ /* 0x001fe200000010ff */
[-C--:B------:R-:W-:Y:S01]  /*12120*/  FMUL R3, R216, R2.reuse ;  /* 0x00000002d8037220 */ /* 0x080fe20000400000 */
[----:B------:R-:W-:Y:S01]  /*12130*/  FMUL R8, R215, R2 ;  /* 0x00000002d7087220 */ /* 0x000fe20000400000 */
[----:B------:R0:W-:Y:S03]  /*12140*/  @P1 STG.E.U16 desc[UR36][R6.64+0xd0], R10 ;  /* 0x0000d00a06001986 */ /* 0x0001e6000c101524 */
[----:B------:R-:W-:Y:S01]  /*12150*/  F2FP.BF16.F32.PACK_AB R3, RZ, R3 ;  /* 0x00000003ff03723e */ /* 0x000fe200000010ff */
[----:B------:R1:W-:Y:S01]  /*12160*/  @P0 STG.E.U16 desc[UR36][R6.64+0xd2], R11 ;  /* 0x0000d20b06000986 */ /* 0x0003e2000c101524 */
[----:B------:R-:W-:-:S02]  /*12170*/  ISETP.GT.AND P1, PT, R0, 0x70, P2 ;  /* 0x000000700000780c */ /* 0x000fc40001724270 */
[----:B------:R-:W-:Y:S01]  /*12180*/  F2FP.BF16.F32.PACK_AB R8, RZ, R8 ;  /* 0x00000008ff08723e */ /* 0x000fe200000010ff */
[----:B------:R2:W-:Y:S01]  /*12190*/  @P5 STG.E.U16 desc[UR36][R4.64+0xe0], R12 ;  /* 0x0000e00c04005986 */ /* 0x0005e2000c101524 */
[----:B0-----:R-:W-:Y:S01]  /*121a0*/  PRMT R10, R9, 0x7610, R10 ;  /* 0x00007610090a7816 */ /* 0x001fe2000000000a */
[-C--:B------:R-:W-:Y:S01]  /*121b0*/  FMUL R9, R214, R2.reuse ;  /* 0x00000002d6097220 */ /* 0x080fe20000400000 */
[----:B-1----:R-:W-:Y:S01]  /*121c0*/  PRMT R11, R3, 0x7610, R11 ;  /* 0x00007610030b7816 */ /* 0x002fe2000000000b */
[----:B------:R-:W-:-:S03]  /*121d0*/  FMUL R3, R213, R2 ;  /* 0x00000002d5037220 */ /* 0x000fc60000400000 */
[----:B------:R-:W-:Y:S02]  /*121e0*/  F2FP.BF16.F32.PACK_AB R9, RZ, R9 ;  /* 0x00000009ff09723e */ /* 0x000fe400000010ff */
[----:B--2---:R-:W-:Y:S02]  /*121f0*/  PRMT R12, R8, 0x7610, R12 ;  /* 0x00007610080c7816 */ /* 0x004fe4000000000c */
[----:B------:R-:W-:Y:S01]  /*12200*/  F2FP.BF16.F32.PACK_AB R8, RZ, R3 ;  /* 0x00000003ff08723e */ /* 0x000fe200000010ff */
[----:B------:R-:W-:Y:S01]  /*12210*/  FMUL R3, R212, R2 ;  /* 0x00000002d4037220 */ /* 0x000fe20000400000 */
[C---:B------:R-:W-:Y:S02]  /*12220*/  ISETP.GT.AND P4, PT, R0.reuse, 0x71, P2 ;  /* 0x000000710000780c */ /* 0x040fe40001784270 */
[----:B------:R-:W-:Y:S01]  /*12230*/  ISETP.GT.AND P5, PT, R0, 0x78, P3 ;  /* 0x000000780000780c */ /* 0x000fe20001fa4270 */
[----:B------:R0:W-:Y:S01]  /*12240*/  @P6 STG.E.U16 desc[UR36][R4.64+0xe2], R10 ;  /* 0x0000e20a04006986 */ /* 0x0001e2000c101524 */
[----:B------:R-:W-:-:S02]  /*12250*/  PRMT R13, R9, 0x7610, R13 ;  /* 0x00007610090d7816 */ /* 0x000fc4000000000d */
[----:B------:R-:W-:Y:S01]  /*12260*/  F2FP.BF16.F32.PACK_AB R9, RZ, R3 ;  /* 0x00000003ff09723e */ /* 0x000fe200000010ff */
[----:B------:R1:W-:Y:S01]  /*12270*/  @P1 STG.E.U16 desc[UR36][R6.64+0xe0], R11 ;  /* 0x0000e00b06001986 */ /* 0x0003e2000c101524 */
[----:B------:R-:W-:Y:S01]  /*12280*/  ISETP.GT.AND P0, PT, R0, 0x79, P3 ;  /* 0x000000790000780c */ /* 0x000fe20001f04270 */
[-C--:B------:R-:W-:Y:S01]  /*12290*/  FMUL R3, R210, R2.reuse ;  /* 0x00000002d2037220 */ /* 0x080fe20000400000 */
[----:B------:R-:W-:Y:S02]  /*122a0*/  ISETP.GT.AND P1, PT, R0, 0x78, P2 ;  /* 0x000000780000780c */ /* 0x000fe40001724270 */
[----:B------:R-:W-:Y:S01]  /*122b0*/  PRMT R14, R8, 0x7610, R14 ;  /* 0x00007610080e7816 */ /* 0x000fe2000000000e */
[----:B------:R-:W-:Y:S01]  /*122c0*/  FMUL R8, R211, R2 ;  /* 0x00000002d3087220 */ /* 0x000fe20000400000 */
[----:B------:R-:W-:Y:S01]  /*122d0*/  F2FP.BF16.F32.PACK_AB R3, RZ, R3 ;  /* 0x00000003ff03723e */ /* 0x000fe200000010ff */
[----:B------:R2:W-:Y:S01]  /*122e0*/  @P4 STG.E.U16 desc[UR36][R6.64+0xe2], R12 ;  /* 0x0000e20c06004986 */ /* 0x0005e2000c101524 */
[----:B------:R-:W-:-:S02]  /*122f0*/  ISETP.GT.AND P4, PT, R0, 0x79, P2 ;  /* 0x000000790000780c */ /* 0x000fc40001784270 */
[----:B0-----:R-:W-:Y:S01]  /*12300*/  F2FP.BF16.F32.PACK_AB R10, RZ, R8 ;  /* 0x00000008ff0a723e */ /* 0x001fe200000010ff */
[----:B------:R-:W-:Y:S01]  /*12310*/  @P5 STG.E.U16 desc[UR36][R4.64+0xf0], R13 ;  /* 0x0000f00d04005986 */ /* 0x000fe2000c101524 */
[----:B-1----:R-:W-:Y:S01]  /*12320*/  PRMT R11, R3, 0x7610, R11 ;  /* 0x00007610030b7816 */ /* 0x002fe2000000000b */
[-C--:B------:R-:W-:Y:S01]  /*12330*/  FMUL R3, R208, R2.reuse ;  /* 0x00000002d0037220 */ /* 0x080fe20000400000 */
[----:B------:R-:W-:Y:S01]  /*12340*/  FMUL R8, R209, R2 ;  /* 0x00000002d1087220 */ /* 0x000fe20000400000 */
[C---:B------:R-:W-:Y:S01]  /*12350*/  ISETP.GT.AND P5, PT, R0.reuse, 0x80, P3 ;  /* 0x000000800000780c */ /* 0x040fe20001fa4270 */
[----:B------:R-:W-:Y:S01]  /*12360*/  @P0 STG.E.U16 desc[UR36][R4.64+0xf2], R14 ;  /* 0x0000f20e04000986 */ /* 0x000fe2000c101524 */
[----:B------:R-:W-:-:S03]  /*12370*/  ISETP.GT.AND P6, PT, R0, 0x81, P3 ;  /* 0x000000810000780c */ /* 0x000fc60001fc4270 */
[----:B------:R0:W-:Y:S01]  /*12380*/  @P1 STG.E.U16 desc[UR36][R6.64+0xf0], R9 ;  /* 0x0000f00906001986 */ /* 0x0001e2000c101524 */
[----:B------:R-:W-:-:S04]  /*12390*/  F2FP.BF16.F32.PACK_AB R8, RZ, R8 ;  /* 0x00000008ff08723e */ /* 0x000fc800000010ff */
[----:B--2---:R-:W-:Y:S01]  /*123a0*/  PRMT R12, R8, 0x7610, R12 ;  /* 0x00007610080c7816 */ /* 0x004fe2000000000c */
[-C--:B------:R-:W-:Y:S01]  /*123b0*/  FMUL R8, R206, R2.reuse ;  /* 0x00000002ce087220 */ /* 0x080fe20000400000 */
[----:B0-----:R-:W-:Y:S01]  /*123c0*/  F2FP.BF16.F32.PACK_AB R9, RZ, R3 ;  /* 0x00000003ff09723e */ /* 0x001fe200000010ff */
[----:B------:R-:W-:Y:S01]  /*123d0*/  FMUL R3, R207, R2 ;  /* 0x00000002cf037220 */ /* 0x000fe20000400000 */
[----:B------:R0:W-:Y:S01]  /*123e0*/  @P4 STG.E.U16 desc[UR36][R6.64+0xf2], R10 ;  /* 0x0000f20a06004986 */ /* 0x0001e2000c101524 */
[----:B------:R-:W-:-:S03]  /*123f0*/  ISETP.GT.AND P0, PT, R0, 0x80, P2 ;  /* 0x000000800000780c */ /* 0x000fc60001704270 */
[----:B------:R-:W-:Y:S01]  /*12400*/  F2FP.BF16.F32.PACK_AB R3, RZ, R3 ;  /* 0x00000003ff03723e */ /* 0x000fe200000010ff */
[----:B------:R1:W-:Y:S01]  /*12410*/  @P5 STG.E.U16 desc[UR36][R4.64+0x100], R11 ;  /* 0x0001000b04005986 */ /* 0x0003e2000c101524 */
[----:B------:R-:W-:Y:S02]  /*12420*/  ISETP.GT.AND P1, PT, R0, 0x81, P2 ;  /* 0x000000810000780c */ /* 0x000fe40001724270 */
[----:B------:R-:W-:Y:S01]  /*12430*/  F2FP.BF16.F32.PACK_AB R8, RZ, R8 ;  /* 0x00000008ff08723e */ /* 0x000fe200000010ff */
[----:B------:R2:W-:Y:S01]  /*12440*/  @P6 STG.E.U16 desc[UR36][R4.64+0x102], R12 ;  /* 0x0001020c04006986 */ /* 0x0005e2000c101524 */
[----:B0-----:R-:W-:Y:S01]  /*12450*/  PRMT R10, R9, 0x7610, R10 ;  /* 0x00007610090a7816 */ /* 0x001fe2000000000a */
[-C--:B------:R-:W-:Y:S01]  /*12460*/  FMUL R9, R205, R2.reuse ;  /* 0x00000002cd097220 */ /* 0x080fe20000400000 */
[----:B-1----:R-:W-:Y:S01]  /*12470*/  PRMT R11, R3, 0x7610, R11 ;  /* 0x00007610030b7816 */ /* 0x002fe2000000000b */
[----:B------:R-:W-:Y:S01]  /*12480*/  FMUL R3, R204, R2 ;  /* 0x00000002cc037220 */ /* 0x000fe20000400000 */
[----:B------:R-:W-:-:S02]  /*12490*/  ISETP.GT.AND P4, PT, R0, 0x88, P3 ;  /* 0x000000880000780c */ /* 0x000fc40001f84270 */
[----:B--2---:R-:W-:Y:S02]  /*124a0*/  PRMT R12, R8, 0x7610, R12 ;  /* 0x00007610080c7816 */ /* 0x004fe4000000000c */
[----:B------:R-:W-:Y:S01]  /*124b0*/  F2FP.BF16.F32.PACK_AB R8, RZ, R3 ;  /* 0x00000003ff08723e */ /* 0x000fe200000010ff */
[-C--:B------:R-:W-:Y:S01]  /*124c0*/  FMUL R3, R203, R2.reuse ;  /* 0x00000002cb037220 */ /* 0x080fe20000400000 */
[----:B------:R-:W-:Y:S02]  /*124d0*/  F2FP.BF16.F32.PACK_AB R9, RZ, R9 ;  /* 0x00000009ff09723e */ /* 0x000fe400000010ff */
[C---:B------:R-:W-:Y:S01]  /*124e0*/  ISETP.GT.AND P5, PT, R0.reuse, 0x89, P3 ;  /* 0x000000890000780c */ /* 0x040fe20001fa4270 */
[----:B------:R0:W-:Y:S01]  /*124f0*/  @P0 STG.E.U16 desc[UR36][R6.64+0x100], R10 ;  /* 0x0001000a06000986 */ /* 0x0001e2000c101524 */
[----:B------:R-:W-:Y:S02]  /*12500*/  PRMT R13, R9, 0x7610, R13 ;  /* 0x00007610090d7816 */ /* 0x000fe4000000000d */
[----:B------:R-:W-:Y:S01]  /*12510*/  F2FP.BF16.F32.PACK_AB R9, RZ, R3 ;  /* 0x00000003ff09723e */ /* 0x000fe200000010ff */
[----:B------:R1:W-:Y:S01]  /*12520*/  @P1 STG.E.U16 desc[UR36][R6.64+0x102], R11 ;  /* 0x0001020b06001986 */ /* 0x0003e2000c101524 */
[C---:B------:R-:W-:Y:S01]  /*12530*/  ISETP.GT.AND P0, PT, R0.reuse, 0x88, P2 ;  /* 0x000000880000780c */ /* 0x040fe20001704270 */
[----:B------:R-:W-:Y:S01]  /*12540*/  FMUL R3, R201, R2 ;  /* 0x00000002c9037220 */ /* 0x000fe20000400000 */
[----:B------:R-:W-:-:S02]  /*12550*/  ISETP.GT.AND P1, PT, R0, 0x89, P2 ;  /* 0x000000890000780c */ /* 0x000fc40001724270 */
[----:B------:R-:W-:Y:S01]  /*12560*/  PRMT R14, R8, 0x7610, R14 ;  /* 0x00007610080e7816 */ /* 0x000fe2000000000e */
[----:B------:R-:W-:Y:S01]  /*12570*/  FMUL R8, R202, R2 ;  /* 0x00000002ca087220 */ /* 0x000fe20000400000 */
[----:B------:R-:W-:Y:S01]  /*12580*/  F2FP.BF16.F32.PACK_AB R3, RZ, R3 ;  /* 0x00000003ff03723e */ /* 0x000fe200000010ff */
[----:B------:R2:W-:Y:S01]  /*12590*/  @P4 STG.E.U16 desc[UR36][R4.64+0x110], R12 ;  /* 0x0001100c04004986 */ /* 0x0005e2000c101524 */
[----:B------:R-:W-:Y:S02]  /*125a0*/  ISETP.GT.AND P4, PT, R0, 0x90, P3 ;  /* 0x000000900000780c */ /* 0x000fe40001f84270 */
        /* <DEDUP_REMOVED lines=9> */
[----:B------:R-:W-:Y:S02]  /*12640*/  F2FP.BF16.F32.PACK_AB R8, RZ, R8 ;  /* 0x00000008ff08723e */ /* 0x000fe400000010ff */
[----:B------:R-:W-:Y:S01]  /*12650*/  ISETP.GT.AND P1, PT, R0, 0x91, P2 ;  /* 0x000000910000780c */ /* 0x000fe20001724270 */
[----:B------:R1:W-:Y:S01]  /*12660*/  @P4 STG.E.U16 desc[UR36][R4.64+0x120], R10 ;  /* 0x0001200a04004986 */ /* 0x0003e2000c101524 */
[----:B--2---:R-:W-:Y:S01]  /*12670*/  PRMT R12, R8, 0x7610, R12 ;  /* 0x00007610080c7816 */ /* 0x004fe2000000000c */
[-C--:B------:R-:W-:Y:S01]  /*12680*/  FMUL R8, R197, R2.reuse ;  /* 0x00000002c5087220 */ /* 0x080fe20000400000 */
[----:B0-----:R-:W-:Y:S01]  /*12690*/  F2FP.BF16.F32.PACK_AB R9, RZ, R3 ;  /* 0x00000003ff09723e */ /* 0x001fe200000010ff */
[----:B------:R-:W-:Y:S01]  /*126a0*/  FMUL R3, R198, R2 ;  /* 0x00000002c6037220 */ /* 0x000fe20000400000 */
[----:B------:R-:W-:Y:S01]  /*126b0*/  ISETP.GT.AND P4, PT, R0, 0x98, P3 ;  /* 0x000000980000780c */ /* 0x000fe20001f84270 */
[----:B------:R0:W-:Y:S03]  /*126c0*/  @P5 STG.E.U16 desc[UR36][R4.64+0x122], R11 ;  /* 0x0001220b04005986 */ /* 0x0001e6000c101524 */
[----:B------:R-:W-:-:S02]  /*126d0*/  F2FP.BF16.F32.PACK_AB R3, RZ, R3 ;  /* 0x00000003ff03723e */ /* 0x000fc400000010ff */
[----:B-1----:R-:W-:Y:S01]  /*126e0*/  PRMT R10, R9, 0x7610, R10 ;  /* 0x00007610090a7816 */ /* 0x002fe2000000000a */
[----:B------:R-:W-:Y:S01]  /*126f0*/  FMUL R9, R196, R2 ;  /* 0x00000002c4097220 */ /* 0x000fe20000400000 */
[----:B------:R-:W-:Y:S01]  /*12700*/  F2FP.BF16.F32.PACK_AB R8, RZ, R8 ;  /* 0x00000008ff08723e */ /* 0x000fe200000010ff */
[----:B------:R1:W-:Y:S01]  /*12710*/  @P0 STG.E.U16 desc[UR36][R6.64+0x120], R12 ;  /* 0x0001200c06000986 */ /* 0x0003e2000c101524 */
[----:B0-----:R-:W-:Y:S01]  /*12720*/  PRMT R11, R3, 0x7610, R11 ;  /* 0x00007610030b7816 */ /* 0x001fe2000000000b */
[----:B------:R-:W-:Y:S01]  /*12730*/  FMUL R3, R195, R2 ;  /* 0x00000002c3037220 */ /* 0x000fe20000400000 */
[C---:B------:R-:W-:Y:S01]  /*12740*/  ISETP.GT.AND P5, PT, R0.reuse, 0x99, P3 ;  /* 0x000000990000780c */ /* 0x040fe20001fa4270 */
[----:B------:R0:W-:Y:S01]  /*12750*/  @P1 STG.E.U16 desc[UR36][R6.64+0x122], R10 ;  /* 0x0001220a06001986 */ /* 0x0001e2000c101524 */
[----:B------:R-:W-:Y:S02]  /*12760*/  ISETP.GT.AND P1, PT, R0, 0x98, P2 ;  /* 0x000000980000780c */ /* 0x000fe40001724270 */
[----:B------:R-:W-:-:S02]  /*12770*/  F2FP.BF16.F32.PACK_AB R9, RZ, R9 ;  /* 0x00000009ff09723e */ /* 0x000fc400000010ff */
[----:B-1----:R-:W-:Y:S02]  /*12780*/  PRMT R12, R8, 0x7610, R12 ;  /* 0x00007610080c7816 */ /* 0x002fe4000000000c */
[----:B------:R-:W-:Y:S01]  /*12790*/  F2FP.BF16.F32.PACK_AB R8, RZ, R3 ;  /* 0x00000003ff08723e */ /* 0x000fe200000010ff */
[-C--:B------:R-:W-:Y:S01]  /*127a0*/  FMUL R3, R194, R2.reuse ;  /* 0x00000002c2037220 */ /* 0x080fe20000400000 */
[C---:B------:R-:W-:Y:S01]  /*127b0*/  ISETP.GT.AND P0, PT, R0.reuse, 0x99, P2 ;  /* 0x000000990000780c */ /* 0x040fe20001704270 */
[----:B------:R1:W-:Y:S01]  /*127c0*/  @P4 STG.E.U16 desc[UR36][R4.64+0x130], R11 ;  /* 0x0001300b04004986 */ /* 0x0003e2000c101524 */
[----:B------:R-:W-:Y:S02]  /*127d0*/  ISETP.GT.AND P4, PT, R0, 0xa0, P3 ;  /* 0x000000a00000780c */ /* 0x000fe40001f84270 */
[----:B------:R-:W-:Y:S02]  /*127e0*/  PRMT R13, R9, 0x7610, R13 ;  /* 0x00007610090d7816 */ /* 0x000fe4000000000d */
[----:B------:R-:W-:Y:S01]  /*127f0*/  F2FP.BF16.F32.PACK_AB R9, RZ, R3 ;  /* 0x00000003ff09723e */ /* 0x000fe200000010ff */
[-C--:B------:R-:W-:Y:S01]  /*12800*/  FMUL R3, R192, R2.reuse ;  /* 0x00000002c0037220 */ /* 0x080fe20000400000 */
[----:B------:R-:W-:Y:S01]  /*12810*/  PRMT R14, R8, 0x7610, R14 ;  /* 0x00007610080e7816 */ /* 0x000fe2000000000e */
[----:B------:R-:W-:Y:S01]  /*12820*/  FMUL R8, R193, R2 ;  /* 0x00000002c1087220 */ /* 0x000fe20000400000 */
[----:B------:R2:W-:Y:S01]  /*12830*/  @P5 STG.E.U16 desc[UR36][R4.64+0x132], R12 ;  /* 0x0001320c04005986 */ /* 0x0005e2000c101524 */
[----:B------:R-:W-:-:S02]  /*12840*/  ISETP.GT.AND P5, PT, R0, 0xa1, P3 ;  /* 0x000000a10000780c */ /* 0x000fc40001fa4270 */
[----:B------:R-:W-:Y:S01]  /*12850*/  F2FP.BF16.F32.PACK_AB R3, RZ, R3 ;  /* 0x00000003ff03723e */ /* 0x000fe200000010ff */
[----:B------:R-:W-:Y:S01]  /*12860*/  @P1 STG.E.U16 desc[UR36][R6.64+0x130], R13 ;  /* 0x0001300d06001986 */ /* 0x000fe2000c101524 */
[----:B0-----:R-:W-:Y:S01]  /*12870*/  F2FP.BF16.F32.PACK_AB R10, RZ, R8 ;  /* 0x00000008ff0a723e */ /* 0x001fe200000010ff */
[-C--:B------:R-:W-:Y:S01]  /*12880*/  FMUL R8, R191, R2.reuse ;  /* 0x00000002bf087220 */ /* 0x080fe20000400000 */
[----:B-1----:R-:W-:Y:S01]  /*12890*/  PRMT R11, R3, 0x7610, R11 ;  /* 0x00007610030b7816 */ /* 0x002fe2000000000b */
[----:B------:R-:W-:Y:S01]  /*128a0*/  @P0 STG.E.U16 desc[UR36][R6.64+0x132], R14 ;  /* 0x0001320e06000986 */ /* 0x000fe2000c101524 */
[----:B------:R-:W-:Y:S01]  /*128b0*/  ISETP.GT.AND P0, PT, R0, 0xa0, P2 ;  /* 0x000000a00000780c */ /* 0x000fe20001704270 */
[----:B------:R-:W-:Y:S01]  /*128c0*/  FMUL R3, R190, R2 ;  /* 0x00000002be037220 */ /* 0x000fe20000400000 */
[C---:B------:R-:W-:Y:S01]  /*128d0*/  ISETP.GT.AND P1, PT, R0.reuse, 0xa1, P2 ;  /* 0x000000a10000780c */ /* 0x040fe20001724270 */
[----:B------:R0:W-:Y:S01]  /*128e0*/  @P4 STG.E.U16 desc[UR36][R4.64+0x140], R9 ;  /* 0x0001400904004986 */ /* 0x0001e2000c101524 */
[----:B------:R-:W-:-:S02]  /*128f0*/  ISETP.GT.AND P4, PT, R0, 0xa8, P3 ;  /* 0x000000a80000780c */ /* 0x000fc40001f84270 */
[----:B------:R-:W-:Y:S01]  /*12900*/  F2FP.BF16.F32.PACK_AB R8, RZ, R8 ;  /* 0x00000008ff08723e */ /* 0x000fe200000010ff */
[----:B------:R1:W-:Y:S03]  /*12910*/  @P5 STG.E.U16 desc[UR36][R4.64+0x142], R10 ;  /* 0x0001420a04005986 */ /* 0x0003e6000c101524 */
[----:B--2---:R-:W-:Y:S02]  /*12920*/  PRMT R12, R8, 0x7610, R12 ;  /* 0x00007610080c7816 */ /* 0x004fe4000000000c */
[----:B0-----:R-:W-:Y:S01]  /*12930*/  F2FP.BF16.F32.PACK_AB R9, RZ, R3 ;  /* 0x00000003ff09723e */ /* 0x001fe200000010ff */
[-C--:B------:R-:W-:Y:S01]  /*12940*/  FMUL R3, R189, R2.reuse ;  /* 0x00000002bd037220 */ /* 0x080fe20000400000 */
[-C--:B------:R-:W-:Y:S02]  /*12950*/  FMUL R8, R188, R2.reuse ;  /* 0x00000002bc087220 */ /* 0x080fe40000400000 */
[----:B-1----:R-:W-:Y:S01]  /*12960*/  PRMT R10, R9, 0x7610, R10 ;  /* 0x00007610090a7816 */ /* 0x002fe2000000000a */
[----:B------:R0:W-:Y:S01]  /*12970*/  @P0 STG.E.U16 desc[UR36][R6.64+0x140], R11 ;  /* 0x0001400b06000986 */ /* 0x0001e2000c101524 */
[----:B------:R-:W-:Y:S01]  /*12980*/  F2FP.BF16.F32.PACK_AB R3, RZ, R3 ;  /* 0x00000003ff03723e */ /* 0x000fe200000010ff */
[----:B------:R-:W-:Y:S01]  /*12990*/  FMUL R9, R187, R2 ;  /* 0x00000002bb097220 */ /* 0x000fe20000400000 */
[C---:B------:R-:W-:Y:S01]  /*129a0*/  ISETP.GT.AND P5, PT, R0.reuse, 0xa9, P3 ;  /* 0x000000a90000780c */ /* 0x040fe20001fa4270 */
[----:B------:R1:W-:Y:S01]  /*129b0*/  @P1 STG.E.U16 desc[UR36][R6.64+0x142], R12 ;  /* 0x0001420c06001986 */ /* 0x0003e2000c101524 */
[----:B------:R-:W-:-:S03]  /*129c0*/  ISETP.GT.AND P1, PT, R0, 0xa8, P2 ;  /* 0x000000a80000780c */ /* 0x000fc60001724270 */
[----:B------:R-:W-:Y:S01]  /*129d0*/  @P4 STG.E.U16 desc[UR36][R4.64+0x150], R10 ;  /* 0x0001500a04004986 */ /* 0x000fe2000c101524 */
[----:B------:R-:W-:Y:S02]  /*129e0*/  ISETP.GT.AND P4, PT, R0, 0xa9, P2 ;  /* 0x000000a90000780c */ /* 0x000fe40001784270 */
[----:B------:R-:W-:Y:S02]  /*129f0*/  F2FP.BF16.F32.PACK_AB R8, RZ, R8 ;  /* 0x00000008ff08723e */ /* 0x000fe400000010ff */
[----:B0-----:R-:W-:Y:S01]  /*12a00*/  PRMT R11, R3, 0x7610, R11 ;  /* 0x00007610030b7816 */ /* 0x001fe2000000000b */
[-C--:B------:R-:W-:Y:S01]  /*12a10*/  FMUL R3, R186, R2.reuse ;  /* 0x00000002ba037220 */ /* 0x080fe20000400000 */
[----:B------:R-:W-:Y:S02]  /*12a20*/  F2FP.BF16.F32.PACK_AB R9, RZ, R9 ;  /* 0x00000009ff09723e */ /* 0x000fe400000010ff */
[----:B-1----:R-:W-:Y:S02]  /*12a30*/  PRMT R12, R8, 0x7610, R12 ;  /* 0x00007610080c7816 */ /* 0x002fe4000000000c */
[----:B------:R-:W-:Y:S01]  /*12a40*/  F2FP.BF16.F32.PACK_AB R8, RZ, R3 ;  /* 0x00000003ff08723e */ /* 0x000fe200000010ff */
[----:B------:R-:W-:Y:S01]  /*12a50*/  FMUL R3, R185, R2 ;  /* 0x00000002b9037220 */ /* 0x000fe20000400000 */
[----:B------:R-:W-:Y:S01]  /*12a60*/  PRMT R13, R9, 0x7610, R13 ;  /* 0x00007610090d7816 */ /* 0x000fe2000000000d */
[----:B------:R0:W-:Y:S01]  /*12a70*/  @P5 STG.E.U16 desc[UR36][R4.64+0x152], R11 ;  /* 0x0001520b04005986 */ /* 0x0001e2000c101524 */
[----:B------:R-:W-:-:S02]  /*12a80*/  ISETP.GT.AND P0, PT, R0, 0xb0, P3 ;  /* 0x000000b00000780c */ /* 0x000fc40001f04270 */
        /* <DEDUP_REMOVED lines=26> */
[----:B------:R-:W-:Y:S02]  /*12c30*/  ISETP.GT.AND P1, PT, R0, 0xb8, P2 ;  /* 0x000000b80000780c */ /* 0x000fe40001724270 */
[----:B------:R-:W-:Y:S02]  /*12c40*/  F2FP.BF16.F32.PACK_AB R8, RZ, R8 ;  /* 0x00000008ff08723e */ /* 0x000fe400000010ff */
[----:B0-----:R-:W-:Y:S01]  /*12c50*/  PRMT R10, R9, 0x7610, R10 ;  /* 0x00007610090a7816 */ /* 0x001fe2000000000a */
[-C--:B------:R-:W-:Y:S01]  /*12c60*/  FMUL R9, R178, R2.reuse ;  /* 0x00000002b2097220 */ /* 0x080fe20000400000 */
[----:B-1----:R-:W-:Y:S01]  /*12c70*/  PRMT R11, R3, 0x7610, R11 ;  /* 0x00007610030b7816 */ /* 0x002fe2000000000b */
[----:B------:R-:W-:Y:S01]  /*12c80*/  FMUL R3, R177, R2 ;  /* 0x00000002b1037220 */ /* 0x000fe20000400000 */
[----:B------:R0:W-:Y:S02]  /*12c90*/  @P5 STG.E.U16 desc[UR36][R4.64+0x170], R12 ;  /* 0x0001700c04005986 */ /* 0x0001e4000c101524 */
[----:B------:R-:W-:-:S02]  /*12ca0*/  F2FP.BF16.F32.PACK_AB R9, RZ, R9 ;  /* 0x00000009ff09723e */ /* 0x000fc400000010ff */
[C---:B------:R-:W-:Y:S02]  /*12cb0*/  ISETP.GT.AND P4, PT, R0.reuse, 0xb9, P2 ;  /* 0x000000b90000780c */ /* 0x040fe40001784270 */
[----:B------:R-:W-:Y:S02]  /*12cc0*/  ISETP.GT.AND P5, PT, R0, 0xc0, P3 ;  /* 0x000000c00000780c */ /* 0x000fe40001fa4270 */
[----:B0-----:R-:W-:Y:S02]  /*12cd0*/  PRMT R12, R8, 0x7610, R12 ;  /* 0x00007610080c7816 */ /* 0x001fe4000000000c */
[----:B------:R-:W-:Y:S01]  /*12ce0*/  F2FP.BF16.F32.PACK_AB R8, RZ, R3 ;  /* 0x00000003ff08723e */ /* 0x000fe200000010ff */
[----:B------:R-:W-:Y:S01]  /*12cf0*/  FMUL R3, R176, R2 ;  /* 0x00000002b0037220 */ /* 0x000fe20000400000 */
[----:B------:R-:W-:Y:S01]  /*12d00*/  PRMT R13, R9, 0x7610, R13 ;  /* 0x00007610090d7816 */ /* 0x000fe2000000000d */
[----:B------:R0:W-:Y:S01]  /*12d10*/  @P6 STG.E.U16 desc[UR36][R4.64+0x172], R10 ;  /* 0x0001720a04006986 */ /* 0x0001e2000c101524 */
[----:B------:R-:W-:-:S02]  /*12d20*/  ISETP.GT.AND P0, PT, R0, 0xc1, P3 ;  /* 0x000000c10000780c */ /* 0x000fc40001f04270 */
[----:B------:R-:W-:Y:S01]  /*12d30*/  F2FP.BF16.F32.PACK_AB R9, RZ, R3 ;  /* 0x00000003ff09723e */ /* 0x000fe200000010ff */
[----:B------:R1:W-:Y:S01]  /*12d40*/  @P1 STG.E.U16 desc[UR36][R6.64+0x170], R11 ;  /* 0x0001700b06001986 */ /* 0x0003e2000c101524 */
[-C--:B------:R-:W-:Y:S01]  /*12d50*/  FMUL R3, R174, R2.reuse ;  /* 0x00000002ae037220 */ /* 0x080fe20000400000 */
[----:B------:R-:W-:Y:S02]  /*12d60*/  ISETP.GT.AND P1, PT, R0, 0xc0, P2 ;  /* 0x000000c00000780c */ /* 0x000fe40001724270 */
        /* <DEDUP_REMOVED lines=40> */
[C---:B------:R-:W-:Y:S01]  /*12ff0*/  ISETP.GT.AND P0, PT, R0.reuse, 0xd0, P2 ;  /* 0x000000d00000780c */ /* 0x040fe20001704270 */
        /* <DEDUP_REMOVED lines=11> */
[----:B------:R-:W-:Y:S01]  /*130b0*/  ISETP.GT.AND P5, PT, R0, 0xd9, P3 ;  /* 0x000000d90000780c */ /* 0x000fe20001fa4270 */
[----:B------:R-:W-:Y:S01]  /*130c0*/  FMUL R8, R164, R2 ;  /* 0x00000002a4087220 */ /* 0x000fe20000400000 */
[----:B------:R-:W-:Y:S01]  /*130d0*/  @P0 STG.E.U16 desc[UR36][R6.64+0x1a0], R14 ;  /* 0x0001a00e06000986 */ /* 0x000fe2000c101524 */
[----:B------:R-:W-:-:S03]  /*130e0*/  ISETP.GT.AND P0, PT, R0, 0xd8, P2 ;  /* 0x000000d80000780c */ /* 0x000fc60001704270 */
[----:B------:R0:W-:Y:S01]  /*130f0*/  @P1 STG.E.U16 desc[UR36][R6.64+0x1a2], R9 ;  /* 0x0001a20906001986 */ /* 0x0001e2000c101524 */
[----:B------:R-:W-:Y:S02]  /*13100*/  F2FP.BF16.F32.PACK_AB R8, RZ, R8 ;  /* 0x00000008ff08723e */ /* 0x000fe400000010ff */
[----:B------:R-:W-:Y:S02]  /*13110*/  ISETP.GT.AND P1, PT, R0, 0xd9, P2 ;  /* 0x000000d90000780c */ /* 0x000fe40001724270 */
        /* <DEDUP_REMOVED lines=16> */
[----:B------:R1:W-:Y:S01]  /*13220*/  @P1 STG.E.U16 desc[UR36][R6.64+0x1b2], R10 ;  /* 0x0001b20a06001986 */ /* 0x0003e2000c101524 */
[C---:B------:R-:W-:Y:S02]  /*13230*/  ISETP.GT.AND P1, PT, R0.reuse, 0xe0, P2 ;  /* 0x000000e00000780c */ /* 0x040fe40001724270 */
[----:B------:R-:W-:Y:S02]  /*13240*/  ISETP.GT.AND P0, PT, R0, 0xe1, P2 ;  /* 0x000000e10000780c */ /* 0x000fe40001704270 */
[----:B0-----:R-:W-:Y:S02]  /*13250*/  PRMT R12, R8, 0x7610, R12 ;  /* 0x00007610080c7816 */ /* 0x001fe4000000000c */
[----:B------:R-:W-:Y:S01]  /*13260*/  F2FP.BF16.F32.PACK_AB R8, RZ, R3 ;  /* 0x00000003ff08723e */ /* 0x000fe200000010ff */
[----:B------:R-:W-:Y:S01]  /*13270*/  FMUL R3, R157, R2 ;  /* 0x000000029d037220 */ /* 0x000fe20000400000 */
[----:B------:R0:W-:Y:S01]  /*13280*/  @P4 STG.E.U16 desc[UR36][R4.64+0x1c0], R11 ;  /* 0x0001c00b04004986 */ /* 0x0001e2000c101524 */
[----:B-1----:R-:W-:-:S02]  /*13290*/  PRMT R10, R9, 0x7610, R10 ;  /* 0x00007610090a7816 */ /* 0x002fc4000000000a */
[----:B------:R-:W-:Y:S01]  /*132a0*/  PRMT R13, R8, 0x7610, R13 ;  /* 0x00007610080d7816 */ /* 0x000fe2000000000d */
[----:B------:R-:W-:Y:S01]  /*132b0*/  @P5 STG.E.U16 desc[UR36][R4.64+0x1c2], R12 ;  /* 0x0001c20c04005986 */ /* 0x000fe2000c101524 */
[-C--:B------:R-:W-:Y:S01]  /*132c0*/  FMUL R8, R156, R2.reuse ;  /* 0x000000029c087220 */ /* 0x080fe20000400000 */
[C---:B------:R-:W-:Y:S02]  /*132d0*/  ISETP.GT.AND P4, PT, R0.reuse, 0xe8, P3 ;  /* 0x000000e80000780c */ /* 0x040fe40001f84270 */
[----:B------:R-:W-:Y:S01]  /*132e0*/  F2FP.BF16.F32.PACK_AB R9, RZ, R3 ;  /* 0x00000003ff09723e */ /* 0x000fe200000010ff */
[----:B------:R-:W-:Y:S01]  /*132f0*/  FMUL R3, R155, R2 ;  /* 0x000000029b037220 */ /* 0x000fe20000400000 */
[C---:B------:R-:W-:Y:S02]  /*13300*/  ISETP.GT.AND P5, PT, R0.reuse, 0xe9, P3 ;  /* 0x000000e90000780c */ /* 0x040fe40001fa4270 */
[----:B------:R-:W-:Y:S02]  /*13310*/  ISETP.GT.AND P6, PT, R0, 0xe8, P2 ;  /* 0x000000e80000780c */ /* 0x000fe400017c4270 */
[----:B------:R-:W-:Y:S01]  /*13320*/  F2FP.BF16.F32.PACK_AB R8, RZ, R8 ;  /* 0x00000008ff08723e */ /* 0x000fe200000010ff */
[----:B------:R1:W-:Y:S01]  /*13330*/  @P1 STG.E.U16 desc[UR36][R6.64+0x1c0], R10 ;  /* 0x0001c00a06001986 */ /* 0x0003e2000c101524 */
[----:B------:R-:W-:-:S02]  /*13340*/  F2FP.BF16.F32.PACK_AB R3, RZ, R3 ;  /* 0x00000003ff03723e */ /* 0x000fc400000010ff */
[C---:B------:R-:W-:Y:S01]  /*13350*/  ISETP.GT.AND P1, PT, R17.reuse, 0x80, PT ;  /* 0x000000801100780c */ /* 0x040fe20003f24270 */
[----:B------:R2:W-:Y:S01]  /*13360*/  @P0 STG.E.U16 desc[UR36][R6.64+0x1c2], R13 ;  /* 0x0001c20d06000986 */ /* 0x0005e2000c101524 */
[----:B------:R-:W-:Y:S02]  /*13370*/  ISETP.GT.AND P0, PT, R17, 0x88, PT ;  /* 0x000000881100780c */ /* 0x000fe40003f04270 */
[----:B0-----:R-:W-:Y:S02]  /*13380*/  PRMT R11, R8, 0x7610, R11 ;  /* 0x00007610080b7816 */ /* 0x001fe4000000000b */
[----:B------:R-:W-:Y:S02]  /*13390*/  PRMT R17, R3, 0x7610, R17 ;  /* 0x0000761003117816 */ /* 0x000fe40000000011 */
[----:B-1----:R-:W-:Y:S01]  /*133a0*/  PRMT R10, R9, 0x7610, R10 ;  /* 0x00007610090a7816 */ /* 0x002fe2000000000a */
[----:B------:R-:W-:-:S04]  /*133b0*/  FMUL R3, R154, R2 ;  /* 0x000000029a037220 */ /* 0x000fc80000400000 */
[----:B------:R-:W-:Y:S01]  /*133c0*/  @P4 STG.E.U16 desc[UR36][R4.64+0x1d0], R10 ;  /* 0x0001d00a04004986 */ /* 0x000fe2000c101524 */
[----:B------:R-:W-:-:S03]  /*133d0*/  ISETP.GT.AND P4, PT, R0, 0xe9, P2 ;  /* 0x000000e90000780c */ /* 0x000fc60001784270 */
[----:B------:R0:W-:Y:S01]  /*133e0*/  @P5 STG.E.U16 desc[UR36][R4.64+0x1d2], R11 ;  /* 0x0001d20b04005986 */ /* 0x0001e2000c101524 */
[----:B------:R-:W-:-:S03]  /*133f0*/  ISETP.GT.AND P5, PT, R0, 0xf0, P3 ;  /* 0x000000f00000780c */ /* 0x000fc60001fa4270 */
[----:B------:R-:W-:Y:S01]  /*13400*/  @P6 STG.E.U16 desc[UR36][R6.64+0x1d0], R17 ;  /* 0x0001d01106006986 */ /* 0x000fe2000c101524 */
[----:B------:R-:W-:Y:S01]  /*13410*/  ISETP.GT.AND P6, PT, R0, 0xf1, P3 ;  /* 0x000000f10000780c */ /* 0x000fe20001fc4270 */
[-C--:B------:R-:W-:Y:S01]  /*13420*/  FMUL R8, R153, R2.reuse ;  /* 0x0000000299087220 */ /* 0x080fe20000400000 */
[----:B------:R-:W-:Y:S01]  /*13430*/  FMUL R9, R152, R2 ;  /* 0x0000000298097220 */ /* 0x000fe20000400000 */
[----:B--2---:R-:W-:-:S03]  /*13440*/  F2FP.BF16.F32.PACK_AB R13, RZ, R3 ;  /* 0x00000003ff0d723e */ /* 0x004fc600000010ff */
[----:B------:R-:W-:Y:S02]  /*13450*/  F2FP.BF16.F32.PACK_AB R14, RZ, R8 ;  /* 0x00000008ff0e723e */ /* 0x000fe400000010ff */
[----:B------:R-:W-:Y:S01]  /*13460*/  F2FP.BF16.F32.PACK_AB R15, RZ, R9 ;  /* 0x00000009ff0f723e */ /* 0x000fe200000010ff */
[----:B------:R-:W-:Y:S01]  /*13470*/  @P4 STG.E.U16 desc[UR36][R6.64+0x1d2], R13 ;  /* 0x0001d20d06004986 */ /* 0x000fe2000c101524 */
[----:B------:R-:W-:-:S03]  /*13480*/  ISETP.GT.AND P4, PT, R0, 0xf1, P2 ;  /* 0x000000f10000780c */ /* 0x000fc60001784270 */
[----:B------:R-:W-:Y:S04]  /*13490*/  @P5 STG.E.U16 desc[UR36][R4.64+0x1e0], R14 ;  /* 0x0001e00e04005986 */ /* 0x000fe8000c101524 */
[----:B------:R-:W-:Y:S01]  /*134a0*/  @P6 STG.E.U16 desc[UR36][R4.64+0x1e2], R15 ;  /* 0x0001e20f04006986 */ /* 0x000fe2000c101524 */
[----:B------:R-:W-:Y:S01]  /*134b0*/  ISETP.GT.AND P6, PT, R0, 0xf0, P2 ;  /* 0x000000f00000780c */ /* 0x000fe200017c4270 */
[-C--:B0-----:R-:W-:Y:S01]  /*134c0*/  FMUL R11, R23, R2.reuse ;  /* 0x00000002170b7220 */ /* 0x081fe20000400000 */
[----:B------:R-:W-:-:S04]  /*134d0*/  FMUL R12, R22, R2 ;  /* 0x00000002160c7220 */ /* 0x000fc80000400000 */
[----:B------:R-:W-:Y:S02]  /*134e0*/  F2FP.BF16.F32.PACK_AB R11, RZ, R11 ;  /* 0x0000000bff0b723e */ /* 0x000fe400000010ff */
[----:B------:R-:W-:Y:S02]  /*134f0*/  F2FP.BF16.F32.PACK_AB R12, RZ, R12 ;  /* 0x0000000cff0c723e */ /* 0x000fe400000010ff */
[C---:B------:R-:W-:Y:S02]  /*13500*/  ISETP.GT.AND P5, PT, R0.reuse, 0xf8, P3 ;  /* 0x000000f80000780c */ /* 0x040fe40001fa4270 */
[----:B------:R-:W-:Y:S01]  /*13510*/  ISETP.GT.AND P3, PT, R0, 0xf9, P3 ;  /* 0x000000f90000780c */ /* 0x000fe20001f64270 */
[----:B------:R-:W-:Y:S01]  /*13520*/  @P6 STG.E.U16 desc[UR36][R6.64+0x1e0], R11 ;  /* 0x0001e00b06006986 */ /* 0x000fe2000c101524 */
[----:B------:R-:W-:-:S03]  /*13530*/  FMUL R10, R21, R2 ;  /* 0x00000002150a7220 */ /* 0x000fc60000400000 */
[----:B------:R0:W-:Y:S01]  /*13540*/  @P4 STG.E.U16 desc[UR36][R6.64+0x1e2], R12 ;  /* 0x0001e20c06004986 */ /* 0x0001e2000c101524 */
[----:B------:R-:W-:Y:S01]  /*13550*/  ISETP.GT.AND P4, PT, R0, 0xf8, P2 ;  /* 0x000000f80000780c */ /* 0x000fe20001784270 */
[-C--:B------:R-:W-:Y:S01]  /*13560*/  FMUL R9, R20, R2.reuse ;  /* 0x0000000214097220 */ /* 0x080fe20000400000 */
[-C--:B------:R-:W-:Y:S01]  /*13570*/  FMUL R8, R18, R2.reuse ;  /* 0x0000000212087220 */ /* 0x080fe20000400000 */
[----:B------:R-:W-:Y:S01]  /*13580*/  FMUL R3, R19, R2 ;  /* 0x0000000213037220 */ /* 0x000fe20000400000 */
[----:B------:R-:W-:Y:S02]  /*13590*/  F2FP.BF16.F32.PACK_AB R10, RZ, R10 ;  /* 0x0000000aff0a723e */ /* 0x000fe400000010ff */
[----:B------:R-:W-:Y:S02]  /*135a0*/  ISETP.GT.AND P2, PT, R0, 0xf9, P2 ;  /* 0x000000f90000780c */ /* 0x000fe40001744270 */
[----:B------:R-:W-:Y:S02]  /*135b0*/  F2FP.BF16.F32.PACK_AB R9, RZ, R9 ;  /* 0x00000009ff09723e */ /* 0x000fe400000010ff */
[----:B------:R-:W-:-:S02]  /*135c0*/  F2FP.BF16.F32.PACK_AB R8, RZ, R8 ;  /* 0x00000008ff08723e */ /* 0x000fc400000010ff */
[----:B------:R-:W-:Y:S01]  /*135d0*/  F2FP.BF16.F32.PACK_AB R3, RZ, R3 ;  /* 0x00000003ff03723e */ /* 0x000fe200000010ff */
[----:B------:R-:W-:Y:S01]  /*135e0*/  @P5 STG.E.U16 desc[UR36][R4.64+0x1f0], R10 ;  /* 0x0001f00a04005986 */ /* 0x000fe2000c101524 */
[----:B0-----:R-:W-:Y:S01]  /*135f0*/  PRMT R12, R8, 0x7610, R12 ;  /* 0x00007610080c7816 */ /* 0x001fe2000000000c */
[----:B------:R-:W-:Y:S01]  /*13600*/  @P4 IMAD.MOV.U32 R8, RZ, RZ, R6 ;  /* 0x000000ffff084224 */ /* 0x000fe200078e0006 */
[----:B------:R-:W-:Y:S01]  /*13610*/  PRMT R11, R3, 0x7610, R11 ;  /* 0x00007610030b7816 */ /* 0x000fe2000000000b */
[----:B------:R0:W-:Y:S01]  /*13620*/  @P3 STG.E.U16 desc[UR36][R4.64+0x1f2], R9 ;  /* 0x0001f20904003986 */ /* 0x0001e2000c101524 */
[----:B------:R-:W-:Y:S02]  /*13630*/  USHF.L.U32 UR12, UR8, 0x8, URZ ;  /* 0x00000008080c7899 */ /* 0x000fe4000800063f */
[----:B------:R-:W-:Y:S01]  /*13640*/  USHF.L.U64.HI UR11, UR8, 0x8, UR9 ;  /* 0x00000008080b7899 */ /* 0x000fe20008010209 */
[----:B0-----:R-:W-:-:S03]  /*13650*/  @P4 IMAD.MOV.U32 R9, RZ, RZ, R7 ;  /* 0x000000ffff094224 */ /* 0x001fc600078e0007 */
[----:B------:R-:W-:Y:S02]  /*13660*/  IMAD.U32 R3, RZ, RZ, UR12 ;  /* 0x0000000cff037e24 */ /* 0x000fe4000f8e00ff */
[----:B------:R0:W-:Y:S01]  /*13670*/  @P4 STG.E.U16 desc[UR36][R8.64+0x1f0], R11 ;  /* 0x0001f00b08004986 */ /* 0x0001e2000c101524 */
[C---:B------:R-:W-:Y:S02]  /*13680*/  ISETP.GT.AND P3, PT, R0.reuse, RZ, P1 ;  /* 0x000000ff0000720c */ /* 0x040fe40000f64270 */
[----:B------:R-:W-:Y:S01]  /*13690*/  ISETP.GT.AND P4, PT, R0, 0x1, P1 ;  /* 0x000000010000780c */ /* 0x000fe20000f84270 */
[-C--:B------:R-:W-:Y:S01]  /*136a0*/  FMUL R24, R24, R2.reuse ;  /* 0x0000000218187220 */ /* 0x080fe20000400000 */
[----:B------:R-:W-:Y:S01]  /*136b0*/  FMUL R25, R25, R2 ;  /* 0x0000000219197220 */ /* 0x000fe20000400000 */
[----:B0-----:R-:W-:Y:S01]  /*136c0*/  @P2 IMAD.MOV.U32 R8, RZ, RZ, R6 ;  /* 0x000000ffff082224 */ /* 0x001fe200078e0006 */
[----:B------:R-:W-:Y:S01]  /*136d0*/  @P2 MOV R9, R7 ;  /* 0x0000000700092202 */ /* 0x000fe20000000f00 */
[----:B------:R-:W-:-:S04]  /*136e0*/  IMAD.U32 R7, RZ, RZ, UR11 ;  /* 0x0000000bff077e24 */ /* 0x000fc8000f8e00ff */
[----:B------:R0:W-:Y:S01]  /*136f0*/  @P2 STG.E.U16 desc[UR36][R8.64+0x1f2], R12 ;  /* 0x0001f20c08002986 */ /* 0x0001e2000c101524 */
[C---:B------:R-:W-:Y:S02]  /*13700*/  IADD3 R6, P2, P6, R4.reuse, UR5, R3 ;  /* 0x0000000504067c10 */ /* 0x040fe4000fe5e003 */
[----:B------:R-:W-:Y:S02]  /*13710*/  IADD3 R4, P5, R4, UR12, RZ ;  /* 0x0000000c04047c10 */ /* 0x000fe4000ffbe0ff */
[C---:B------:R-:W-:Y:S02]  /*13720*/  IADD3.X R7, R5.reuse, UR4, R7, P2, P6 ;  /* 0x0000000405077c10 */ /* 0x040fe400097ec407 */
[----:B------:R-:W-:Y:S02]  /*13730*/  F2FP.BF16.F32.PACK_AB R24, RZ, R24 ;  /* 0x00000018ff18723e */ /* 0x000fe400000010ff */
[----:B------:R-:W-:Y:S02]  /*13740*/  IADD3.X R5, R5, UR11, RZ, P5, !PT ;  /* 0x0000000b05057c10 */ /* 0x000fe4000affe4ff */
[----:B------:R-:W-:-:S02]  /*13750*/  F2FP.BF16.F32.PACK_AB R25, RZ, R25 ;  /* 0x00000019ff19723e */ /* 0x000fc400000010ff */
[C---:B------:R-:W-:Y:S01]  /*13760*/  ISETP.GT.AND P2, PT, R0.reuse, RZ, P0 ;  /* 0x000000ff0000720c */ /* 0x040fe20000744270 */
[----:B------:R-:W-:Y:S01]  /*13770*/  @P3 STG.E.U16 desc[UR36][R4.64], R24 ;  /* 0x0000001804003986 */ /* 0x000fe2000c101524 */
[----:B------:R-:W-:Y:S01]  /*13780*/  ISETP.GT.AND P3, PT, R0, 0x1, P0 ;  /* 0x000000010000780c */ /* 0x000fe20000764270 */
[-C--:B------:R-:W-:Y:S02]  /*13790*/  FMUL R26, R26, R2.reuse ;  /* 0x000000021a1a7220 */ /* 0x080fe40000400000 */
[----:B------:R-:W-:Y:S01]  /*137a0*/  @P4 STG.E.U16 desc[UR36][R4.64+0x2], R25 ;  /* 0x0000021904004986 */ /* 0x000fe2000c101524 */
[----:B------:R-:W-:Y:S01]  /*137b0*/  ISETP.GT.AND P4, PT, R0, 0x8, P1 ;  /* 0x000000080000780c */ /* 0x000fe20000f84270 */
[-C--:B------:R-:W-:Y:S01]  /*137c0*/  FMUL R27, R27, R2.reuse ;  /* 0x000000021b1b7220 */ /* 0x080fe20000400000 */
[----:B0-----:R-:W-:Y:S01]  /*137d0*/  IADD3 R8, P5, R4, UR5, RZ ;  /* 0x0000000504087c10 */ /* 0x001fe2000ffbe0ff */
[----:B------:R-:W-:Y:S01]  /*137e0*/  FMUL R28, R28, R2 ;  /* 0x000000021c1c7220 */ /* 0x000fe20000400000 */
[----:B------:R-:W-:-:S02]  /*137f0*/  F2FP.BF16.F32.PACK_AB R26, RZ, R26 ;  /* 0x0000001aff1a723e */ /* 0x000fc400000010ff */
[----:B------:R-:W-:Y:S02]  /*13800*/  IADD3.X R9, R5, UR4, RZ, P5, !PT ;  /* 0x0000000405097c10 */ /* 0x000fe4000affe4ff */
[----:B------:R-:W-:Y:S02]  /*13810*/  F2FP.BF16.F32.PACK_AB R27, RZ, R27 ;  /* 0x0000001bff1b723e */ /* 0x000fe400000010ff */
[----:B------:R-:W-:Y:S01]  /*13820*/  F2FP.BF16.F32.PACK_AB R28, RZ, R28 ;  /* 0x0000001cff1c723e */ /* 0x000fe200000010ff */
[----:B------:R-:W-:Y:S01]  /*13830*/  @P2 STG.E.U16 desc[UR36][R8.64], R26 ;  /* 0x0000001a08002986 */ /* 0x000fe2000c101524 */
[C---:B------:R-:W-:Y:S02]  /*13840*/  ISETP.GT.AND P5, PT, R0.reuse, 0x9, P1 ;  /* 0x000000090000780c */ /* 0x040fe40000fa4270 */
[C---:B------:R-:W-:Y:S01]  /*13850*/  ISETP.GT.AND P2, PT, R0.reuse, 0x8, P0 ;  /* 0x000000080000780c */ /* 0x040fe20000744270 */
[----:B------:R-:W-:Y:S01]  /*13860*/  @P3 STG.E.U16 desc[UR36][R8.64+0x2], R27 ;  /* 0x0000021b08003986 */ /* 0x000fe2000c101524 */
[-C--:B------:R-:W-:Y:S01]  /*13870*/  FMUL R29, R29, R2.reuse ;  /* 0x000000021d1d7220 */ /* 0x080fe20000400000 */
[----:B------:R-:W-:Y:S01]  /*13880*/  ISETP.GT.AND P3, PT, R0, 0x9, P0 ;  /* 0x000000090000780c */ /* 0x000fe20000764270 */
[-C--:B------:R-:W-:Y:S01]  /*13890*/  FMUL R30, R30, R2.reuse ;  /* 0x000000021e1e7220 */ /* 0x080fe20000400000 */
[----:B------:R-:W-:Y:S01]  /*138a0*/  @P4 STG.E.U16 desc[UR36][R4.64+0x10], R28 ;  /* 0x0000101c04004986 */ /* 0x000fe2000c101524 */
[----:B------:R-:W-:Y:S01]  /*138b0*/  ISETP.GT.AND P4, PT, R0, 0x10, P1 ;  /* 0x000000100000780c */ /* 0x000fe20000f84270 */
[-C--:B------:R-:W-:Y:S01]  /*138c0*/  FMUL R31, R31, R2.reuse ;  /* 0x000000021f1f7220 */ /* 0x080fe20000400000 */
[----:B------:R-:W-:Y:S01]  /*138d0*/  IADD3 R10, P6, R4, UR5, RZ ;  /* 0x00000005040a7c10 */ /* 0x000fe2000ffde0ff */
[----:B------:R-:W-:Y:S01]  /*138e0*/  FMUL R32, R32, R2 ;  /* 0x0000000220207220 */ /* 0x000fe20000400000 */
[----:B------:R-:W-:-:S02]  /*138f0*/  F2FP.BF16.F32.PACK_AB R29, RZ, R29 ;  /* 0x0000001dff1d723e */ /* 0x000fc400000010ff */
[----:B------:R-:W-:Y:S02]  /*13900*/  F2FP.BF16.F32.PACK_AB R30, RZ, R30 ;  /* 0x0000001eff1e723e */ /* 0x000fe400000010ff */
[----:B------:R-:W-:Y:S02]  /*13910*/  IADD3.X R11, R5, UR4, RZ, P6, !PT ;  /* 0x00000004050b7c10 */ /* 0x000fe4000b7fe4ff */
[----:B------:R-:W-:Y:S01]  /*13920*/  F2FP.BF16.F32.PACK_AB R31, RZ, R31 ;  /* 0x0000001fff1f723e */ /* 0x000fe200000010ff */
[----:B------:R-:W-:Y:S01]  /*13930*/  @P5 STG.E.U16 desc[UR36][R4.64+0x12], R29 ;  /* 0x0000121d04005986 */ /* 0x000fe2000c101524 */
[----:B------:R-:W-:Y:S02]  /*13940*/  F2FP.BF16.F32.PACK_AB R32, RZ, R32 ;  /* 0x00000020ff20723e */ /* 0x000fe400000010ff */
[C---:B------:R-:W-:Y:S01]  /*13950*/  ISETP.GT.AND P5, PT, R0.reuse, 0x11, P1 ;  /* 0x000000110000780c */ /* 0x040fe20000fa4270 */
[----:B------:R-:W-:Y:S01]  /*13960*/  @P2 STG.E.U16 desc[UR36][R10.64+0x10], R30 ;  /* 0x0000101e0a002986 */ /* 0x000fe2000c101524 */
[----:B------:R-:W-:Y:S01]  /*13970*/  ISETP.GT.AND P2, PT, R0, 0x10, P0 ;  /* 0x000000100000780c */ /* 0x000fe20000744270 */
[----:B------:R-:W-:-:S02]  /*13980*/  FMUL R33, R33, R2 ;  /* 0x0000000221217220 */ /* 0x000fc40000400000 */
[----:B------:R-:W-:Y:S01]  /*13990*/  @P3 STG.E.U16 desc[UR36][R6.64+0x12], R31 ;  /* 0x0000121f06003986 */ /* 0x000fe2000c101524 */
[----:B------:R-:W-:Y:S01]  /*139a0*/  ISETP.GT.AND P3, PT, R0, 0x11, P0 ;  /* 0x000000110000780c */ /* 0x000fe20000764270 */
[-C--:B------:R-:W-:Y:S02]  /*139b0*/  FMUL R34, R34, R2.reuse ;  /* 0x0000000222227220 */ /* 0x080fe40000400000 */
[----:B------:R-:W-:Y:S01]  /*139c0*/  @P4 STG.E.U16 desc[UR36][R4.64+0x20], R32 ;  /* 0x0000202004004986 */ /* 0x000fe2000c101524 */
[----:B------:R-:W-:Y:S01]  /*139d0*/  ISETP.GT.AND P4, PT, R0, 0x18, P1 ;  /* 0x000000180000780c */ /* 0x000fe20000f84270 */
[-C--:B------:R-:W-:Y:S01]  /*139e0*/  FMUL R35, R35, R2.reuse ;  /* 0x0000000223237220 */ /* 0x080fe20000400000 */
[----:B------:R-:W-:Y:S01]  /*139f0*/  FMUL R36, R36, R2 ;  /* 0x0000000224247220 */ /* 0x000fe20000400000 */
[----:B------:R-:W-:Y:S02]  /*13a00*/  F2FP.BF16.F32.PACK_AB R33, RZ, R33 ;  /* 0x00000021ff21723e */ /* 0x000fe400000010ff */
[----:B------:R-:W-:-:S02]  /*13a10*/  F2FP.BF16.F32.PACK_AB R34, RZ, R34 ;  /* 0x00000022ff22723e */ /* 0x000fc400000010ff */
[----:B------:R-:W-:Y:S01]  /*13a20*/  F2FP.BF16.F32.PACK_AB R35, RZ, R35 ;  /* 0x00000023ff23723e */ /* 0x000fe200000010ff */
[----:B------:R-:W-:Y:S01]  /*13a30*/  @P5 STG.E.U16 desc[UR36][R4.64+0x22], R33 ;  /* 0x0000222104005986 */ /* 0x000fe2000c101524 */
[----:B------:R-:W-:Y:S02]  /*13a40*/  F2FP.BF16.F32.PACK_AB R36, RZ, R36 ;  /* 0x00000024ff24723e */ /* 0x000fe400000010ff */
[C---:B------:R-:W-:Y:S01]  /*13a50*/  ISETP.GT.AND P5, PT, R0.reuse, 0x19, P1 ;  /* 0x000000190000780c */ /* 0x040fe20000fa4270 */
[----:B------:R-:W-:Y:S01]  /*13a60*/  @P2 STG.E.U16 desc[UR36][R6.64+0x20], R34 ;  /* 0x0000202206002986 */ /* 0x000fe2000c101524 */
[C---:B------:R-:W-:Y:S01]  /*13a70*/  ISETP.GT.AND P2, PT, R0.reuse, 0x18, P0 ;  /* 0x000000180000780c */ /* 0x040fe20000744270 */
[-C--:B------:R-:W-:Y:S02]  /*13a80*/  FMUL R37, R37, R2.reuse ;  /* 0x0000000225257220 */ /* 0x080fe40000400000 */
[----:B------:R-:W-:Y:S01]  /*13a90*/  @P3 STG.E.U16 desc[UR36][R6.64+0x22], R35 ;  /* 0x0000222306003986 */ /* 0x000fe2000c101524 */
[----:B------:R-:W-:Y:S01]  /*13aa0*/  ISETP.GT.AND P3, PT, R0, 0x19, P0 ;  /* 0x000000190000780c */ /* 0x000fe20000764270 */
[----:B------:R-:W-:-:S02]  /*13ab0*/  FMUL R38, R38, R2 ;  /* 0x0000000226267220 */ /* 0x000fc40000400000 */
[----:B------:R-:W-:Y:S01]  /*13ac0*/  @P4 STG.E.U16 desc[UR36][R4.64+0x30], R36 ;  /* 0x0000302404004986 */ /* 0x000fe2000c101524 */
[----:B------:R-:W-:Y:S01]  /*13ad0*/  ISETP.GT.AND P4, PT, R0, 0x20, P1 ;  /* 0x000000200000780c */ /* 0x000fe20000f84270 */
[-C--:B------:R-:W-:Y:S01]  /*13ae0*/  FMUL R39, R39, R2.reuse ;  /* 0x0000000227277220 */ /* 0x080fe20000400000 */
[----:B------:R-:W-:Y:S01]  /*13af0*/  FMUL R40, R40, R2 ;  /* 0x0000000228287220 */ /* 0x000fe20000400000 */
[----:B------:R-:W-:Y:S02]  /*13b00*/  F2FP.BF16.F32.PACK_AB R37, RZ, R37 ;  /* 0x00000025ff25723e */ /* 0x000fe400000010ff */
[----:B------:R-:W-:Y:S02]  /*13b10*/  F2FP.BF16.F32.PACK_AB R38, RZ, R38 ;  /* 0x00000026ff26723e */ /* 0x000fe400000010ff */
[----:B------:R-:W-:Y:S01]  /*13b20*/  F2FP.BF16.F32.PACK_AB R39, RZ, R39 ;  /* 0x00000027ff27723e */ /* 0x000fe200000010ff */
[----:B------:R-:W-:Y:S01]  /*13b30*/  @P5 STG.E.U16 desc[UR36][R4.64+0x32], R37 ;  /* 0x0000322504005986 */ /* 0x000fe2000c101524 */
[----:B------:R-:W-:-:S02]  /*13b40*/  F2FP.BF16.F32.PACK_AB R40, RZ, R40 ;  /* 0x00000028ff28723e */ /* 0x000fc400000010ff */
[C---:B------:R-:W-:Y:S01]  /*13b50*/  ISETP.GT.AND P5, PT, R0.reuse, 0x21, P1 ;  /* 0x000000210000780c */ /* 0x040fe20000fa4270 */
[----:B------:R-:W-:Y:S01]  /*13b60*/  @P2 STG.E.U16 desc[UR36][R6.64+0x30], R38 ;  /* 0x0000302606002986 */ /* 0x000fe2000c101524 */
[C---:B------:R-:W-:Y:S01]  /*13b70*/  ISETP.GT.AND P2, PT, R0.reuse, 0x20, P0 ;  /* 0x000000200000780c */ /* 0x040fe20000744270 */
[-C--:B------:R-:W-:Y:S02]  /*13b80*/  FMUL R41, R41, R2.reuse ;  /* 0x0000000229297220 */ /* 0x080fe40000400000 */
[----:B------:R-:W-:Y:S01]  /*13b90*/  @P3 STG.E.U16 desc[UR36][R6.64+0x32], R39 ;  /* 0x0000322706003986 */ /* 0x000fe2000c101524 */
[----:B------:R-:W-:Y:S01]  /*13ba0*/  ISETP.GT.AND P3, PT, R0, 0x21, P0 ;  /* 0x000000210000780c */ /* 0x000fe20000764270 */
[-C--:B------:R-:W-:Y:S02]  /*13bb0*/  FMUL R42, R42, R2.reuse ;  /* 0x000000022a2a7220 */ /* 0x080fe40000400000 */
[----:B------:R-:W-:Y:S01]  /*13bc0*/  @P4 STG.E.U16 desc[UR36][R4.64+0x40], R40 ;  /* 0x0000402804004986 */ /* 0x000fe2000c101524 */
[----:B------:R-:W-:Y:S01]  /*13bd0*/  ISETP.GT.AND P4, PT, R0, 0x28, P1 ;  /* 0x000000280000780c */ /* 0x000fe20000f84270 */
[-C--:B------:R-:W-:Y:S01]  /*13be0*/  FMUL R43, R43, R2.reuse ;  /* 0x000000022b2b7220 */ /* 0x080fe20000400000 */
[----:B------:R-:W-:Y:S01]  /*13bf0*/  FMUL R44, R44, R2 ;  /* 0x000000022c2c7220 */ /* 0x000fe20000400000 */
[----:B------:R-:W-:-:S02]  /*13c00*/  F2FP.BF16.F32.PACK_AB R41, RZ, R41 ;  /* 0x00000029ff29723e */ /* 0x000fc400000010ff */
[----:B------:R-:W-:Y:S02]  /*13c10*/  F2FP.BF16.F32.PACK_AB R42, RZ, R42 ;  /* 0x0000002aff2a723e */ /* 0x000fe400000010ff */
        /* <DEDUP_REMOVED lines=357> */
[----:B------:R-:W-:Y:S01]  /*15270*/  ISETP.GT.AND P2, PT, R0, 0xd8, P0 ;  /* 0x000000d80000780c */ /* 0x000fe20000744270 */
[-C--:B------:R-:W-:Y:S02]  /*15280*/  FMUL R133, R133, R2.reuse ;  /* 0x0000000285857220 */ /* 0x080fe40000400000 */
[----:B------:R-:W-:Y:S01]  /*15290*/  @P3 STG.E.U16 desc[UR36][R6.64+0x1a2], R131 ;  /* 0x0001a28306003986 */ /* 0x000fe2000c101524 */
[----:B------:R-:W-:-:S03]  /*152a0*/  FMUL R134, R134, R2 ;  /* 0x0000000286867220 */ /* 0x000fc60000400000 */
[----:B------:R-:W-:Y:S01]  /*152b0*/  @P4 STG.E.U16 desc[UR36][R4.64+0x1b0], R132 ;  /* 0x0001b08404004986 */ /* 0x000fe2000c101524 */
[C---:B------:R-:W-:Y:S01]  /*152c0*/  ISETP.GT.AND P4, PT, R0.reuse, 0xd9, P0 ;  /* 0x000000d90000780c */ /* 0x040fe20000784270 */
[----:B------:R-:W-:Y:S01]  /*152d0*/  FMUL R135, R135, R2 ;  /* 0x0000000287877220 */ /* 0x000fe20000400000 */
[----:B------:R-:W-:Y:S02]  /*152e0*/  F2FP.BF16.F32.PACK_AB R133, RZ, R133 ;  /* 0x00000085ff85723e */ /* 0x000fe400000010ff */
[----:B------:R-:W-:Y:S02]  /*152f0*/  F2FP.BF16.F32.PACK_AB R134, RZ, R134 ;  /* 0x00000086ff86723e */ /* 0x000fe400000010ff */
[----:B------:R-:W-:Y:S01]  /*15300*/  F2FP.BF16.F32.PACK_AB R135, RZ, R135 ;  /* 0x00000087ff87723e */ /* 0x000fe200000010ff */
[----:B------:R-:W-:Y:S01]  /*15310*/  @P5 STG.E.U16 desc[UR36][R4.64+0x1b2], R133 ;  /* 0x0001b28504005986 */ /* 0x000fe2000c101524 */
[----:B------:R-:W-:-:S03]  /*15320*/  ISETP.GT.AND P5, PT, R0, 0xe0, P1 ;  /* 0x000000e00000780c */ /* 0x000fc60000fa4270 */
[----:B------:R-:W-:Y:S01]  /*15330*/  @P2 STG.E.U16 desc[UR36][R6.64+0x1b0], R134 ;  /* 0x0001b08606002986 */ /* 0x000fe2000c101524 */
[----:B------:R-:W-:Y:S01]  /*15340*/  ISETP.GT.AND P2, PT, R0, 0xe1, P1 ;  /* 0x000000e10000780c */ /* 0x000fe20000f44270 */
[-C--:B------:R-:W-:Y:S01]  /*15350*/  FMUL R136, R136, R2.reuse ;  /* 0x0000000288887220 */ /* 0x080fe20000400000 */
[C---:B------:R-:W-:Y:S01]  /*15360*/  ISETP.GT.AND P3, PT, R0.reuse, 0xe0, P0 ;  /* 0x000000e00000780c */ /* 0x040fe20000764270 */
[----:B------:R-:W-:Y:S01]  /*15370*/  @P4 STG.E.U16 desc[UR36][R6.64+0x1b2], R135 ;  /* 0x0001b28706004986 */ /* 0x000fe2000c101524 */
[-C--:B------:R-:W-:Y:S01]  /*15380*/  FMUL R137, R137, R2.reuse ;  /* 0x0000000289897220 */ /* 0x080fe20000400000 */
[----:B------:R-:W-:Y:S01]  /*15390*/  ISETP.GT.AND P4, PT, R0, 0xe1, P0 ;  /* 0x000000e10000780c */ /* 0x000fe20000784270 */
[-C--:B------:R-:W-:Y:S01]  /*153a0*/  FMUL R138, R138, R2.reuse ;  /* 0x000000028a8a7220 */ /* 0x080fe20000400000 */
[----:B------:R-:W-:Y:S01]  /*153b0*/  FMUL R139, R139, R2 ;  /* 0x000000028b8b7220 */ /* 0x000fe20000400000 */
[----:B------:R-:W-:Y:S02]  /*153c0*/  F2FP.BF16.F32.PACK_AB R136, RZ, R136 ;  /* 0x00000088ff88723e */ /* 0x000fe400000010ff */
[----:B------:R-:W-:-:S02]  /*153d0*/  F2FP.BF16.F32.PACK_AB R137, RZ, R137 ;  /* 0x00000089ff89723e */ /* 0x000fc400000010ff */
[----:B------:R-:W-:Y:S02]  /*153e0*/  F2FP.BF16.F32.PACK_AB R138, RZ, R138 ;  /* 0x0000008aff8a723e */ /* 0x000fe400000010ff */
[----:B------:R-:W-:Y:S01]  /*153f0*/  F2FP.BF16.F32.PACK_AB R139, RZ, R139 ;  /* 0x0000008bff8b723e */ /* 0x000fe200000010ff */
[----:B------:R-:W-:Y:S01]  /*15400*/  @P5 STG.E.U16 desc[UR36][R4.64+0x1c0], R136 ;  /* 0x0001c08804005986 */ /* 0x000fe2000c101524 */
[----:B------:R-:W-:-:S03]  /*15410*/  ISETP.GT.AND P5, PT, R0, 0xe9, P1 ;  /* 0x000000e90000780c */ /* 0x000fc60000fa4270 */
[----:B------:R-:W-:Y:S01]  /*15420*/  @P2 STG.E.U16 desc[UR36][R4.64+0x1c2], R137 ;  /* 0x0001c28904002986 */ /* 0x000fe2000c101524 */
[C---:B------:R-:W-:Y:S02]  /*15430*/  ISETP.GT.AND P2, PT, R0.reuse, 0xe8, P1 ;  /* 0x000000e80000780c */ /* 0x040fe40000f44270 */
[C---:B------:R-:W-:Y:S01]  /*15440*/  ISETP.GT.AND P6, PT, R0.reuse, 0xe8, P0 ;  /* 0x000000e80000780c */ /* 0x040fe200007c4270 */
[----:B------:R-:W-:Y:S01]  /*15450*/  @P3 STG.E.U16 desc[UR36][R6.64+0x1c0], R138 ;  /* 0x0001c08a06003986 */ /* 0x000fe2000c101524 */
[----:B------:R-:W-:Y:S01]  /*15460*/  ISETP.GT.AND P3, PT, R0, 0xe9, P0 ;  /* 0x000000e90000780c */ /* 0x000fe20000764270 */
[-C--:B------:R-:W-:Y:S01]  /*15470*/  FMUL R140, R140, R2.reuse ;  /* 0x000000028c8c7220 */ /* 0x080fe20000400000 */
[-C--:B------:R-:W-:Y:S01]  /*15480*/  FMUL R141, R141, R2.reuse ;  /* 0x000000028d8d7220 */ /* 0x080fe20000400000 */
[----:B------:R-:W-:Y:S01]  /*15490*/  @P4 STG.E.U16 desc[UR36][R6.64+0x1c2], R139 ;  /* 0x0001c28b06004986 */ /* 0x000fe2000c101524 */
[----:B------:R-:W-:Y:S01]  /*154a0*/  ISETP.GT.AND P4, PT, R0, 0xf0, P1 ;  /* 0x000000f00000780c */ /* 0x000fe20000f84270 */
[-C--:B------:R-:W-:Y:S01]  /*154b0*/  FMUL R142, R142, R2.reuse ;  /* 0x000000028e8e7220 */ /* 0x080fe20000400000 */
[-C--:B------:R-:W-:Y:S01]  /*154c0*/  FMUL R143, R143, R2.reuse ;  /* 0x000000028f8f7220 */ /* 0x080fe20000400000 */
[----:B------:R-:W-:Y:S01]  /*154d0*/  FMUL R144, R144, R2 ;  /* 0x0000000290907220 */ /* 0x000fe20000400000 */
[----:B------:R-:W-:-:S02]  /*154e0*/  F2FP.BF16.F32.PACK_AB R140, RZ, R140 ;  /* 0x0000008cff8c723e */ /* 0x000fc400000010ff */
[----:B------:R-:W-:Y:S02]  /*154f0*/  F2FP.BF16.F32.PACK_AB R141, RZ, R141 ;  /* 0x0000008dff8d723e */ /* 0x000fe400000010ff */
[----:B------:R-:W-:Y:S02]  /*15500*/  F2FP.BF16.F32.PACK_AB R142, RZ, R142 ;  /* 0x0000008eff8e723e */ /* 0x000fe400000010ff */
[----:B------:R-:W-:Y:S02]  /*15510*/  F2FP.BF16.F32.PACK_AB R143, RZ, R143 ;  /* 0x0000008fff8f723e */ /* 0x000fe400000010ff */
[----:B------:R-:W-:Y:S01]  /*15520*/  F2FP.BF16.F32.PACK_AB R144, RZ, R144 ;  /* 0x00000090ff90723e */ /* 0x000fe200000010ff */
[----:B------:R-:W-:Y:S01]  /*15530*/  @P2 STG.E.U16 desc[UR36][R4.64+0x1d0], R140 ;  /* 0x0001d08c04002986 */ /* 0x000fe2000c101524 */
[----:B------:R-:W-:-:S03]  /*15540*/  ISETP.GT.AND P2, PT, R0, 0xf1, P1 ;  /* 0x000000f10000780c */ /* 0x000fc60000f44270 */
[----:B------:R-:W-:Y:S01]  /*15550*/  @P5 STG.E.U16 desc[UR36][R4.64+0x1d2], R141 ;  /* 0x0001d28d04005986 */ /* 0x000fe2000c101524 */
[----:B------:R-:W-:-:S03]  /*15560*/  ISETP.GT.AND P5, PT, R0, 0xf0, P0 ;  /* 0x000000f00000780c */ /* 0x000fc600007a4270 */
[----:B------:R-:W-:Y:S01]  /*15570*/  @P6 STG.E.U16 desc[UR36][R6.64+0x1d0], R142 ;  /* 0x0001d08e06006986 */ /* 0x000fe2000c101524 */
[----:B------:R-:W-:-:S03]  /*15580*/  FMUL R145, R145, R2 ;  /* 0x0000000291917220 */ /* 0x000fc60000400000 */
[----:B------:R-:W-:Y:S01]  /*15590*/  @P3 STG.E.U16 desc[UR36][R6.64+0x1d2], R143 ;  /* 0x0001d28f06003986 */ /* 0x000fe2000c101524 */
[----:B------:R-:W-:-:S03]  /*155a0*/  ISETP.GT.AND P3, PT, R0, 0xf8, P1 ;  /* 0x000000f80000780c */ /* 0x000fc60000f64270 */
[----:B------:R-:W-:Y:S01]  /*155b0*/  @P4 STG.E.U16 desc[UR36][R4.64+0x1e0], R144 ;  /* 0x0001e09004004986 */ /* 0x000fe2000c101524 */
[----:B------:R-:W-:Y:S01]  /*155c0*/  ISETP.GT.AND P4, PT, R0, 0xf1, P0 ;  /* 0x000000f10000780c */ /* 0x000fe20000784270 */
[-C--:B------:R-:W-:Y:S01]  /*155d0*/  FMUL R146, R146, R2.reuse ;  /* 0x0000000292927220 */ /* 0x080fe20000400000 */
[C---:B------:R-:W-:Y:S01]  /*155e0*/  ISETP.GT.AND P1, PT, R0.reuse, 0xf9, P1 ;  /* 0x000000f90000780c */ /* 0x040fe20000f24270 */
[-C--:B------:R-:W-:Y:S01]  /*155f0*/  FMUL R147, R147, R2.reuse ;  /* 0x0000000293937220 */ /* 0x080fe20000400000 */
[----:B------:R-:W-:Y:S01]  /*15600*/  ISETP.GT.AND P6, PT, R0, 0xf8, P0 ;  /* 0x000000f80000780c */ /* 0x000fe200007c4270 */
[-C--:B------:R-:W-:Y:S01]  /*15610*/  FMUL R148, R148, R2.reuse ;  /* 0x0000000294947220 */ /* 0x080fe20000400000 */
[----:B------:R-:W-:Y:S01]  /*15620*/  FMUL R149, R149, R2 ;  /* 0x0000000295957220 */ /* 0x000fe20000400000 */
[----:B------:R-:W-:Y:S02]  /*15630*/  F2FP.BF16.F32.PACK_AB R145, RZ, R145 ;  /* 0x00000091ff91723e */ /* 0x000fe400000010ff */
[----:B------:R-:W-:-:S02]  /*15640*/  F2FP.BF16.F32.PACK_AB R146, RZ, R146 ;  /* 0x00000092ff92723e */ /* 0x000fc400000010ff */
[----:B------:R-:W-:Y:S02]  /*15650*/  ISETP.GT.AND P0, PT, R0, 0xf9, P0 ;  /* 0x000000f90000780c */ /* 0x000fe40000704270 */
[----:B------:R-:W-:Y:S01]  /*15660*/  F2FP.BF16.F32.PACK_AB R147, RZ, R147 ;  /* 0x00000093ff93723e */ /* 0x000fe200000010ff */
[----:B------:R-:W-:Y:S01]  /*15670*/  FMUL R150, R150, R2 ;  /* 0x0000000296967220 */ /* 0x000fe20000400000 */
[----:B------:R-:W-:Y:S02]  /*15680*/  F2FP.BF16.F32.PACK_AB R148, RZ, R148 ;  /* 0x00000094ff94723e */ /* 0x000fe400000010ff */
[----:B------:R-:W-:Y:S01]  /*15690*/  F2FP.BF16.F32.PACK_AB R149, RZ, R149 ;  /* 0x00000095ff95723e */ /* 0x000fe200000010ff */
[----:B------:R-:W-:Y:S01]  /*156a0*/  FMUL R151, R151, R2 ;  /* 0x0000000297977220 */ /* 0x000fe20000400000 */
[----:B------:R-:W-:Y:S01]  /*156b0*/  @P2 STG.E.U16 desc[UR36][R4.64+0x1e2], R145 ;  /* 0x0001e29104002986 */ /* 0x000fe2000c101524 */
[----:B------:R-:W-:-:S03]  /*156c0*/  F2FP.BF16.F32.PACK_AB R150, RZ, R150 ;  /* 0x00000096ff96723e */ /* 0x000fc600000010ff */
[----:B------:R-:W-:Y:S01]  /*156d0*/  @P5 STG.E.U16 desc[UR36][R6.64+0x1e0], R146 ;  /* 0x0001e09206005986 */ /* 0x000fe2000c101524 */
[----:B------:R-:W-:-:S03]  /*156e0*/  F2FP.BF16.F32.PACK_AB R151, RZ, R151 ;  /* 0x00000097ff97723e */ /* 0x000fc600000010ff */
[----:B------:R-:W-:Y:S04]  /*156f0*/  @P4 STG.E.U16 desc[UR36][R6.64+0x1e2], R147 ;  /* 0x0001e29306004986 */ /* 0x000fe8000c101524 */
[----:B------:R-:W-:Y:S04]  /*15700*/  @P3 STG.E.U16 desc[UR36][R4.64+0x1f0], R148 ;  /* 0x0001f09404003986 */ /* 0x000fe8000c101524 */
[----:B------:R0:W-:Y:S02]  /*15710*/  @P1 STG.E.U16 desc[UR36][R4.64+0x1f2], R149 ;  /* 0x0001f29504001986 */ /* 0x0001e4000c101524 */
[----:B0-----:R-:W-:-:S02]  /*15720*/  @P6 IMAD.MOV.U32 R4, RZ, RZ, R6 ;  /* 0x000000ffff046224 */ /* 0x001fc400078e0006 */
[----:B------:R-:W-:-:S05]  /*15730*/  @P6 IMAD.MOV.U32 R5, RZ, RZ, R7 ;  /* 0x000000ffff056224 */ /* 0x000fca00078e0007 */
[----:B------:R0:W-:Y:S04]  /*15740*/  @P6 STG.E.U16 desc[UR36][R4.64+0x1f0], R150 ;  /* 0x0001f09604006986 */ /* 0x0001e8000c101524 */
[----:B------:R0:W-:Y:S02]  /*15750*/  @P0 STG.E.U16 desc[UR36][R6.64+0x1f2], R151 ;  /* 0x0001f29706000986 */ /* 0x0001e4000c101524 */
.L_x_536:
[----:B------:R-:W-:Y:S05]  /*15760*/  BSYNC B0 ;  /* 0x0000000000007941 */ /* 0x000fea0003800000 */
.L_x_28:
[----:B0-----:R-:W2:Y:S04]  /*15770*/  LDL.LU R5, [R1+0x200] ;  /* 0x0002000001057983 */ /* 0x001ea80000300800 */
[----:B------:R-:W2:Y:S01]  /*15780*/  LDL.LU R4, [R1+0x204] ;  /* 0x0002040001047983 */ /* 0x000ea20000300800 */
[----:B------:R-:W-:Y:S01]  /*15790*/  ULDC UR4, c[0x0][0xc] ;  /* 0x0000030000047ab9 */ /* 0x000fe20000000800 */
[----:B------:R-:W-:Y:S01]  /*157a0*/  ULDC UR5, c[0x0][0x10] ;  /* 0x0000040000057ab9 */ /* 0x000fe20000000800 */
[----:B-----5:R-:W2:Y:S01]  /*157b0*/  LDC R3, c[0x0][0x14] ;  /* 0x00000500ff037b82 */ /* 0x020ea20000000800 */
[----:B------:R-:W-:Y:S01]  /*157c0*/  UIMAD.WIDE.U32 UR4, UR4, UR5, URZ ;  /* 0x00000005040472a5 */ /* 0x000fe2000f8e003f */
[----:B----4-:R-:W-:Y:S01]  /*157d0*/  PRMT R0, RZ, 0x7610, R0 ;  /* 0x00007610ff007816 */ /* 0x010fe20000000000 */
[----:B------:R-:W-:Y:S01]  /*157e0*/  UMOV UR42, 0xffffffff ;  /* 0xffffffff002a7882 */ /* 0x000fe20000000000 */
[----:B------:R-:W-:-:S03]  /*157f0*/  UMOV UR43, 0xffffffff ;  /* 0xffffffff002b7882 */ /* 0x000fc60000000000 */
[----:B--2---:R-:W-:-:S04]  /*15800*/  IMAD.WIDE.U32 R4, R3, UR4, R4 ;  /* 0x0000000403047c25 */ /* 0x004fc8000f8e0004 */
[----:B------:R-:W-:Y:S01]  /*15810*/  IMAD R3, R3, UR5, RZ ;  /* 0x0000000503037c24 */ /* 0x000fe2000f8e02ff */
[----:B------:R-:W-:Y:S01]  /*15820*/  ULDC.64 UR4, c[0x0][0x650] ;  /* 0x0001940000047ab9 */ /* 0x000fe20000000a00 */
[----:B------:R-:W-:Y:S01]  /*15830*/  IMAD.MOV.U32 R7, RZ, RZ, R4 ;  /* 0x000000ffff077224 */ /* 0x000fe200078e0004 */
[----:B------:R-:W-:Y:S01]  /*15840*/  ISETP.GE.U32.AND P0, PT, R4, UR4, PT ;  /* 0x0000000404007c0c */ /* 0x000fe2000bf06070 */
[----:B------:R-:W-:-:S05]  /*15850*/  IMAD.IADD R6, R5, 0x1, R3 ;  /* 0x0000000105067824 */ /* 0x000fca00078e0203 */
[----:B------:R0:W-:Y:S01]  /*15860*/  STL [R1+0x200], R6 ;  /* 0x0002000601007387 */ /* 0x0001e20000100800 */
[----:B------:R-:W-:-:S03]  /*15870*/  ISETP.GE.U32.AND.EX P0, PT, R6, UR5, PT, P0 ;  /* 0x0000000506007c0c */ /* 0x000fc6000bf06100 */
[----:B------:R0:W-:Y:S10]  /*15880*/  STL [R1+0x204], R7 ;  /* 0x0002040701007387 */ /* 0x0001f40000100800 */
[----:B0-----:R-:W-:Y:S05]  /*15890*/  @P0 BRA `(.L_x_537) ;  /* 0x0000000400880947 */ /* 0x001fea0003800000 */
[----:B------:R-:W0:Y:S01]  /*158a0*/  S2UR UR6, SR_CTAID.X ;  /* 0x00000000000679c3 */ /* 0x000e220000002500 */
[----:B------:R-:W-:Y:S01]  /*158b0*/  ULDC.64 UR12, c[0x0][0x628] ;  /* 0x00018a00000c7ab9 */ /* 0x000fe20000000a00 */
[----:B------:R-:W-:Y:S01]  /*158c0*/  ULDC UR4, c[0x0][0x150] ;  /* 0x0000540000047ab9 */ /* 0x000fe20000000800 */
[----:B------:R-:W-:Y:S01]  /*158d0*/  ISETP.NE.U32.AND P0, PT, RZ, UR12, PT ;  /* 0x0000000cff007c0c */ /* 0x000fe2000bf05070 */
[----:B------:R-:W-:Y:S01]  /*158e0*/  ULDC UR15, c[0x0][0x630] ;  /* 0x00018c00000f7ab9 */ /* 0x000fe20000000800 */
[C---:B------:R-:W-:Y:S01]  /*158f0*/  R2UR UR16, R7.reuse ;  /* 0x00000000071072ca */ /* 0x040fe200000e0000 */
[----:B------:R-:W-:Y:S01]  /*15900*/  ULDC UR19, c[0x0][0x154] ;  /* 0x0000550000137ab9 */ /* 0x000fe20000000800 */
[----:B------:R-:W-:Y:S01]  /*15910*/  ISETP.NE.AND.EX P0, PT, RZ, UR13, PT, P0 ;  /* 0x0000000dff007c0c */ /* 0x000fe2000bf05300 */
[----:B------:R-:W2:Y:S01]  /*15920*/  S2UR UR18, SR_CTAID.Y ;  /* 0x00000000001279c3 */ /* 0x000ea20000002600 */
[----:B------:R-:W-:Y:S02]  /*15930*/  R2UR UR17, R6 ;  /* 0x00000000061172ca */ /* 0x000fe400000e0000 */
[----:B------:R-:W-:-:S02]  /*15940*/  R2UR UR10, R7 ;  /* 0x00000000070a72ca */ /* 0x000fc400000e0000 */
[----:B------:R-:W-:Y:S02]  /*15950*/  R2UR UR11, R6 ;  /* 0x00000000060b72ca */ /* 0x000fe400000e0000 */
[----:B0-----:R-:W-:-:S05]  /*15960*/  I2FP.F32.U32 R0, UR6 ;  /* 0x0000000600007c45 */ /* 0x001fca0008201000 */
[----:B------:R-:W-:-:S04]  /*15970*/  FMUL R0, R0, UR4 ;  /* 0x0000000400007c20 */ /* 0x000fc80008400000 */
[----:B------:R0:W4:Y:S01]  /*15980*/  F2I.U32.TRUNC.NTZ R3, R0 ;  /* 0x0000000000037305 */ /* 0x000122000020f000 */
[----:B--2---:R-:W-:Y:S05]  /*15990*/  @!P0 BRA `(.L_x_538) ;  /* 0x0000000000308947 */ /* 0x004fea0003800000 */
        /* <DEDUP_REMOVED lines=12> */
.L_x_538:
[----:B------:R-:W-:Y:S01]  /*15a60*/  USHF.R.U64 UR43, UR10, UR15, UR11 ;  /* 0x0000000f0a2b7299 */ /* 0x000fe2000800120b */
[----:B0-----:R-:W-:Y:S01]  /*15a70*/  I2FP.F32.U32 R0, UR18 ;  /* 0x0000001200007c45 */ /* 0x001fe20008201000 */
[----:B------:R-:W-:Y:S02]  /*15a80*/  USHF.R.U32.HI UR4, URZ, UR15, UR11 ;  /* 0x0000000f3f047299 */ /* 0x000fe4000801160b */
        /* <DEDUP_REMOVED lines=8> */
[----:B------:R-:W-:Y:S01]  /*15b10*/  UIMAD.WIDE.U32 UR8, UR10, UR12, UR8 ;  /* 0x0000000c0a0872a5 */ /* 0x000fe2000f8e0008 */
[----:B----4-:R-:W-:Y:S01]  /*15b20*/  R2UR UR12, R3 ;  /* 0x00000000030c72ca */ /* 0x010fe200000e0000 */
[----:B------:R-:W-:Y:S01]  /*15b30*/  UIMAD UR10, UR10, UR13, UR4 ;  /* 0x0000000d0a0a72a4 */ /* 0x000fe2000f8e0204 */
[----:B------:R-:W-:Y:S01]  /*15b40*/  ULDC UR11, c[0x0][0x618] ;  /* 0x00018600000b7ab9 */ /* 0x000fe20000000800 */
[----:B------:R-:W-:Y:S02]  /*15b50*/  ULDC UR21, c[0x0][0x658] ;  /* 0x0001960000157ab9 */ /* 0x000fe40000000800 */
[----:B------:R-:W-:Y:S01]  /*15b60*/  UIADD3 UR9, UR9, UR10, URZ ;  /* 0x0000000a09097290 */ /* 0x000fe2000fffe03f */
[----:B------:R-:W-:Y:S01]  /*15b70*/  UMOV UR15, 0xffffffff ;  /* 0xffffffff000f7882 */ /* 0x000fe20000000000 */
[----:B------:R-:W-:Y:S01]  /*15b80*/  ULDC.64 UR4, c[0x0][0x640] ;  /* 0x0001900000047ab9 */ /* 0x000fe20000000a00 */
[----:B------:R-:W-:Y:S01]  /*15b90*/  USHF.L.U32 UR15, UR15, UR21, URZ ;  /* 0x000000150f0f7299 */ /* 0x000fe2000800063f */
[----:B------:R-:W-:Y:S01]  /*15ba0*/  ISETP.NE.U32.AND P0, PT, RZ, UR4, PT ;  /* 0x00000004ff007c0c */ /* 0x000fe2000bf05070 */
[----:B------:R-:W-:-:S02]  /*15bb0*/  USHF.R.U64 UR16, UR8, UR11, UR9 ;  /* 0x0000000b08107299 */ /* 0x000fc40008001209 */
[----:B------:R-:W-:Y:S01]  /*15bc0*/  USHF.R.U32.HI UR8, URZ, UR11, UR9 ;  /* 0x0000000b3f087299 */ /* 0x000fe20008011609 */
[----:B0-----:R-:W-:Y:S01]  /*15bd0*/  R2UR UR14, R0 ;  /* 0x00000000000e72ca */ /* 0x001fe200000e0000 */
[----:B------:R-:W-:Y:S01]  /*15be0*/  ULDC UR17, c[0x0][0x608] ;  /* 0x0001820000117ab9 */ /* 0x000fe20000000800 */
[----:B------:R-:W-:Y:S01]  /*15bf0*/  ULOP3.LUT UR41, URZ, UR15, URZ, 0x33, !UPT ;  /* 0x0000000f3f297292 */ /* 0x000fe2000f8e333f */
[----:B------:R-:W-:Y:S01]  /*15c00*/  ISETP.NE.AND.EX P0, PT, RZ, UR5, PT, P0 ;  /* 0x00000005ff007c0c */ /* 0x000fe2000bf05300 */
[----:B------:R-:W-:Y:S02]  /*15c10*/  USHF.R.U64 UR15, UR16, UR17, UR8 ;  /* 0x00000011100f7299 */ /* 0x000fe40008001208 */
[----:B------:R-:W-:Y:S02]  /*15c20*/  USHF.R.U32.HI UR8, URZ, UR17, UR8 ;  /* 0x000000113f087299 */ /* 0x000fe40008011608 */
[----:B------:R-:W-:Y:S02]  /*15c30*/  UIADD3 UR12, -UR12, URZ, URZ ;  /* 0x0000003f0c0c7290 */ /* 0x000fe4000fffe13f */
[----:B------:R-:W-:Y:S01]  /*15c40*/  USHF.R.U64 UR17, UR15, UR21, UR8 ;  /* 0x000000150f117299 */ /* 0x000fe20008001208 */
[----:B------:R-:W-:Y:S01]  /*15c50*/  UMOV UR19, 0x1 ;  /* 0x0000000100137882 */ /* 0x000fe20000000000 */
[----:B------:R-:W-:Y:S01]  /*15c60*/  ULDC UR13, c[0x0][0x144] ;  /* 0x00005100000d7ab9 */ /* 0x000fe20000000800 */
[----:B------:R-:W-:Y:S01]  /*15c70*/  ULDC UR7, c[0x0][0x600] ;  /* 0x0001800000077ab9 */ /* 0x000fe20000000800 */
[----:B------:R-:W-:-:S02]  /*15c80*/  USHF.L.U32 UR24, UR19, UR21, URZ ;  /* 0x0000001513187299 */ /* 0x000fc4000800063f */
[----:B------:R-:W-:Y:S02]  /*15c90*/  USHF.R.U32.HI UR8, URZ, UR21, UR8 ;  /* 0x000000153f087299 */ /* 0x000fe40008011608 */
[----:B------:R-:W-:Y:S02]  /*15ca0*/  UIMAD UR21, UR13, UR12, UR6 ;  /* 0x0000000c0d1572a4 */ /* 0x000fe4000f8e0206 */
[----:B------:R-:W-:Y:S02]  /*15cb0*/  UIADD3 UR20, UR7, -0x1, URZ ;  /* 0xffffffff07147890 */ /* 0x000fe4000fffe03f */
[----:B------:R-:W-:Y:S01]  /*15cc0*/  UIADD3 UR19, -UR14, URZ, URZ ;  /* 0x0000003f0e137290 */ /* 0x000fe2000fffe13f */
        /* <DEDUP_REMOVED lines=17> */
.L_x_539:
[----:B------:R-:W-:Y:S01]  /*15de0*/  UISETP.NE.AND UP0, UPT, UR45, URZ, UPT ;  /* 0x0000003f2d00728c */ /* 0x000fe2000bf05270 */
[----:B------:R-:W-:Y:S01]  /*15df0*/  IMAD.MOV.U32 R0, RZ, RZ, 0x1 ;  /* 0x00000001ff007424 */ /* 0x000fe200078e00ff */
[----:B------:R-:W-:Y:S02]  /*15e00*/  USHF.R.U64 UR4, UR6, UR22, UR8 ;  /* 0x0000001606047299 */ /* 0x000fe40008001208 */
[----:B------:R-:W-:Y:S02]  /*15e10*/  ULOP3.LUT UR41, UR15, UR41, URZ, 0xc0, !UPT ;  /* 0x000000290f297292 */ /* 0x000fe4000f8ec03f */
[----:B------:R-:W-:Y:S02]  /*15e20*/  UIADD3 UR5, -UR4, URZ, URZ ;  /* 0x0000003f04057290 */ /* 0x000fe4000fffe13f */
[----:B------:R-:W-:Y:S02]  /*15e30*/  UIMAD UR41, UR24, UR4, UR41 ;  /* 0x00000004182972a4 */ /* 0x000fe4000f8e0229 */
[----:B------:R-:W-:-:S02]  /*15e40*/  ULOP3.LUT UR16, UR16, UR20, URZ, 0xc0, !UPT ;  /* 0x0000001410107292 */ /* 0x000fc4000f8ec03f */
[----:B------:R-:W-:Y:S02]  /*15e50*/  @UP0 UIMAD UR21, UR25, UR19, UR18 ;  /* 0x00000013191502a4 */ /* 0x000fe4000f8e0212 */
[----:B------:R-:W-:-:S03]  /*15e60*/  UIMAD UR4, UR5, UR23, UR17 ;  /* 0x00000017050472a4 */ /* 0x000fc6000f8e0211 */
[----:B------:R-:W-:Y:S01]  /*15e70*/  ULDC UR5, c[0x0][0x610] ;  /* 0x0001840000057ab9 */ /* 0x000fe20000000800 */
[----:B------:R-:W-:Y:S02]  /*15e80*/  UIMAD UR4, UR4, UR7, UR16 ;  /* 0x00000007040472a4 */ /* 0x000fe4000f8e0210 */
[----:B------:R-:W-:-:S04]  /*15e90*/  UIMAD UR41, UR41, UR5, UR21 ;  /* 0x00000005292972a4 */ /* 0x000fc8000f8e0215 */
[----:B------:R-:W-:Y:S02]  /*15ea0*/  USEL UR42, UR4, UR41, !UP0 ;  /* 0x00000029042a7287 */ /* 0x000fe4000c000000 */
[----:B------:R-:W-:-:S12]  /*15eb0*/  USEL UR41, UR41, UR4, !UP0 ;  /* 0x0000000429297287 */ /* 0x000fd8000c000000 */
.L_x_537:
[----:B------:R-:W-:-:S13]  /*15ec0*/  LOP3.LUT P0, RZ, R0, 0xff, RZ, 0xc0, !PT ;  /* 0x000000ff00ff7812 */ /* 0x000fda000780c0ff */
[----:B------:R-:W-:Y:S05]  /*15ed0*/  @P0 BRA `(.L_x_540) ;  /* 0xfffffeb000a40947 */ /* 0x000fea000383ffff */
[----:B------:R-:W-:Y:S05]  /*15ee0*/  EXIT ;  /* 0x000000000000794d */ /* 0x000fea0003800000 */
.L_x_3:
[----:B------:R-:W2:Y:S01]  /*15ef0*/  LDL R5, [R1+0x204] ;  /* 0x0002040001057983 */ /* 0x000ea20000100800 */
[----:B------:R-:W-:-:S03]  /*15f00*/  ULDC.64 UR8, c[0x0][0x650] ;  /* 0x0001940000087ab9 */ /* 0x000fc60000000a00 */
[----:B------:R-:W3:Y:S01]  /*15f10*/  LDL R4, [R1+0x200] ;  /* 0x0002000001047983 */ /* 0x000ee20000100800 */
[----:B------:R-:W-:Y:S01]  /*15f20*/  PRMT R0, RZ, 0x7610, R0 ;  /* 0x00007610ff007816 */ /* 0x000fe20000000000 */
[----:B------:R-:W-:Y:S01]  /*15f30*/  IMAD.MOV.U32 R3, RZ, RZ, -0x1 ;  /* 0xffffffffff037424 */ /* 0x000fe200078e00ff */
[----:B------:R-:W-:Y:S01]  /*15f40*/  MOV R2, 0xffffffff ;  /* 0xffffffff00027802 */ /* 0x000fe20000000f00 */
[----:B------:R-:W-:Y:S01]  /*15f50*/  IMAD.MOV.U32 R9, RZ, RZ, -0x1 ;  /* 0xffffffffff097424 */ /* 0x000fe200078e00ff */
[----:B--2---:R-:W-:-:S04]  /*15f60*/  ISETP.GE.U32.AND P0, PT, R5, UR8, PT ;  /* 0x0000000805007c0c */ /* 0x004fc8000bf06070 */
[----:B---3--:R-:W-:-:S13]  /*15f70*/  ISETP.GE.U32.AND.EX P0, PT, R4, UR9, PT, P0 ;  /* 0x0000000904007c0c */ /* 0x008fda000bf06100 */
[----:B------:R-:W-:Y:S05]  /*15f80*/  @P0 BRA `(.L_x_541) ;  /* 0x00000004008c0947 */ /* 0x000fea0003800000 */
[----:B------:R-:W-:Y:S01]  /*15f90*/  I2FP.F32.U32 R0, UR4 ;  /* 0x0000000400007c45 */ /* 0x000fe20008201000 */
[----:B0-----:R-:W-:Y:S01]  /*15fa0*/  ULDC.64 UR16, c[0x0][0x628] ;  /* 0x00018a0000107ab9 */ /* 0x001fe20000000a00 */
        /* <DEDUP_REMOVED lines=24> */
.L_x_542:
        /* <DEDUP_REMOVED lines=24> */
[----:B------:R-:W-:Y:S01]  /*162b0*/  UMOV UR19, 0x1 ;  /* 0x0000000100137882 */ /* 0x000fe20000000000 */
[----:B------:R-:W-:Y:S01]  /*162c0*/  ULDC UR20, c[0x0][0x608] ;  /* 0x0001820000147ab9 */ /* 0x000fe20000000800 */
[----:B------:R-:W-:Y:S01]  /*162d0*/  USHF.L.U32 UR26, UR19, UR23, URZ ;  /* 0x00000017131a7299 */ /* 0x000fe2000800063f */
[----:B------:R-:W-:Y:S01]  /*162e0*/  ISETP.NE.AND.EX P0, PT, RZ, UR9, PT, P0 ;  /* 0x00000009ff007c0c */ /* 0x000fe2000bf05300 */
[----:B------:R-:W-:Y:S02]  /*162f0*/  USHF.R.U64 UR19, UR18, UR20, UR11 ;  /* 0x0000001412137299 */ /* 0x000fe4000800120b */
[----:B------:R-:W-:Y:S02]  /*16300*/  USHF.R.U32.HI UR11, URZ, UR20, UR11 ;  /* 0x000000143f0b7299 */ /* 0x000fe4000801160b */
[----:B------:R-:W-:-:S02]  /*16310*/  UIADD3 UR15, -UR15, URZ, URZ ;  /* 0x0000003f0f0f7290 */ /* 0x000fc4000fffe13f */
[----:B------:R-:W-:Y:S01]  /*16320*/  USHF.R.U64 UR20, UR19, UR23, UR11 ;  /* 0x0000001713147299 */ /* 0x000fe2000800120b */
[----:B------:R-:W-:Y:S01]  /*16330*/  ULDC UR16, c[0x0][0x144] ;  /* 0x0000510000107ab9 */ /* 0x000fe20000000800 */
[----:B------:R-:W-:Y:S01]  /*16340*/  ULDC UR6, c[0x0][0x600] ;  /* 0x0001800000067ab9 */ /* 0x000fe20000000800 */
[----:B------:R-:W-:Y:S02]  /*16350*/  USHF.R.U32.HI UR11, URZ, UR23, UR11 ;  /* 0x000000173f0b7299 */ /* 0x000fe4000801160b */
[----:B------:R-:W-:Y:S02]  /*16360*/  UIMAD UR23, UR16, UR15, UR4 ;  /* 0x0000000f101772a4 */ /* 0x000fe4000f8e0204 */
[----:B------:R-:W-:Y:S02]  /*16370*/  UIADD3 UR22, UR6, -0x1, URZ ;  /* 0xffffffff06167890 */ /* 0x000fe4000fffe03f */
[----:B------:R-:W-:Y:S02]  /*16380*/  ULOP3.LUT UR27, URZ, UR13, URZ, 0x33, !UPT ;  /* 0x0000000d3f1b7292 */ /* 0x000fe4000f8e333f */
        /* <DEDUP_REMOVED lines=18> */
.L_x_543:
[----:B------:R-:W-:Y:S01]  /*164b0*/  UISETP.NE.AND UP0, UPT, UR45, URZ, UPT ;  /* 0x0000003f2d00728c */ /* 0x000fe2000bf05270 */
[----:B------:R-:W-:Y:S01]  /*164c0*/  IMAD.MOV.U32 R0, RZ, RZ, 0x1 ;  /* 0x00000001ff007424 */ /* 0x000fe200078e00ff */
[----:B------:R-:W-:Y:S01]  /*164d0*/  USHF.R.U64 UR8, UR4, UR24, UR11 ;  /* 0x0000001804087299 */ /* 0x000fe2000800120b */
[----:B------:R-:W-:Y:S01]  /*164e0*/  IMAD.U32 R9, RZ, RZ, UR5 ;  /* 0x00000005ff097e24 */ /* 0x000fe2000f8e00ff */
[----:B------:R-:W-:Y:S02]  /*164f0*/  ULOP3.LUT UR4, UR19, UR27, URZ, 0xc0, !UPT ;  /* 0x0000001b13047292 */ /* 0x000fe4000f8ec03f */
[----:B------:R-:W-:Y:S02]  /*16500*/  ULOP3.LUT UR18, UR18, UR22, URZ, 0xc0, !UPT ;  /* 0x0000001612127292 */ /* 0x000fe4000f8ec03f */
[----:B------:R-:W-:-:S03]  /*16510*/  UIMAD UR4, UR26, UR8, UR4 ;  /* 0x000000081a0472a4 */ /* 0x000fc6000f8e0204 */
[----:B------:R-:W-:Y:S02]  /*16520*/  @UP0 UIMAD UR23, UR28, UR21, UR7 ;  /* 0x000000151c1702a4 */ /* 0x000fe4000f8e0207 */
[----:B------:R-:W-:-:S03]  /*16530*/  UIADD3 UR7, -UR8, URZ, URZ ;  /* 0x0000003f08077290 */ /* 0x000fc6000fffe13f */
[----:B------:R-:W-:Y:S01]  /*16540*/  ULDC UR8, c[0x0][0x610] ;  /* 0x0001840000087ab9 */ /* 0x000fe20000000800 */
[----:B------:R-:W-:Y:S02]  /*16550*/  UIMAD UR7, UR7, UR25, UR20 ;  /* 0x00000019070772a4 */ /* 0x000fe4000f8e0214 */
[----:B------:R-:W-:Y:S02]  /*16560*/  UIMAD UR4, UR4, UR8, UR23 ;  /* 0x00000008040472a4 */ /* 0x000fe4000f8e0217 */
[----:B------:R-:W-:-:S04]  /*16570*/  UIMAD UR7, UR7, UR6, UR18 ;  /* 0x00000006070772a4 */ /* 0x000fc8000f8e0212 */
[----:B------:R-:W-:Y:S02]  /*16580*/  USEL UR6, UR7, UR4, !UP0 ;  /* 0x0000000407067287 */ /* 0x000fe4000c000000 */
[----:B------:R-:W-:-:S04]  /*16590*/  USEL UR4, UR4, UR7, !UP0 ;  /* 0x0000000704047287 */ /* 0x000fc8000c000000 */
[----:B------:R-:W-:Y:S02]  /*165a0*/  IMAD.U32 R2, RZ, RZ, UR6 ;  /* 0x00000006ff027e24 */ /* 0x000fe4000f8e00ff */
[----:B------:R-:W-:-:S07]  /*165b0*/  IMAD.U32 R3, RZ, RZ, UR4 ;  /* 0x00000004ff037e24 */ /* 0x000fce000f8e00ff */
.L_x_541:
[----:B------:R-:W-:-:S08]  /*165c0*/  NOP ;  /* 0x0000000000007918 */ /* 0x000fd00000000000 */
[----:B0-----:R-:W0:-:S00]  /*165d0*/  USETMAXREG.DEALLOC.CTAPOOL 0x18 ;  /* 0x00000018000079c8 */ /* 0x001e0000080e0500 */
[----:B------:R-:W-:-:S13]  /*165e0*/  ISETP.NE.AND P0, PT, RZ, UR10, PT ;  /* 0x0000000aff007c0c */ /* 0x000fda000bf05270 */
[----:B------:R-:W-:Y:S05]  /*165f0*/  @P0 EXIT ;  /* 0x000000000000094d */ /* 0x000fea0003800000 */
[----:B0-----:R-:W-:Y:S01]  /*16600*/  LOP3.LUT P0, RZ, R0, 0xff, RZ, 0xc0, !PT ;  /* 0x000000ff00ff7812 */ /* 0x001fe2000780c0ff */
[----:B------:R-:W-:Y:S02]  /*16610*/  IMAD.MOV.U32 R0, RZ, RZ, 0x1 ;  /* 0x00000001ff007424 */ /* 0x000fe400078e00ff */
[----:B------:R-:W-:-:S10]  /*16620*/  IMAD.MOV.U32 R6, RZ, RZ, RZ ;  /* 0x000000ffff067224 */ /* 0x000fd400078e00ff */
[----:B------:R-:W-:Y:S05]  /*16630*/  @!P0 BRA `(.L_x_544) ;  /* 0x0000000c00648947 */ /* 0x000fea0003800000 */
[----:B------:R-:W0:Y:S01]  /*16640*/  S2R R4, SR_TID.X ;  /* 0x0000000000047919 */ /* 0x000e220000002100 */
[----:B------:R-:W-:Y:S01]  /*16650*/  ULDC UR4, c[0x0][0x28c] ;  /* 0x0000a30000047ab9 */ /* 0x000fe20000000800 */
[----:B------:R-:W-:Y:S01]  /*16660*/  ULDC UR6, c[0x0][0x658] ;  /* 0x0001960000067ab9 */ /* 0x000fe20000000800 */
[----:B------:R-:W-:Y:S01]  /*16670*/  UIADD3 UR10, UR4, 0x1f, URZ ;  /* 0x0000001f040a7890 */ /* 0x000fe2000fffe03f */
[----:B------:R-:W-:Y:S01]  /*16680*/  BSSY B0, `(.L_x_544) ;  /* 0x00000d4000007945 */ /* 0x000fe20003800000 */
[----:B------:R-:W-:Y:S01]  /*16690*/  UMOV UR7, 0xffffffff ;  /* 0xffffffff00077882 */ /* 0x000fe20000000000 */
[----:B------:R-:W-:Y:S01]  /*166a0*/  ULDC UR5, c[0x0][0x600] ;  /* 0x0001800000057ab9 */ /* 0x000fe20000000800 */
[----:B------:R-:W-:Y:S01]  /*166b0*/  UMOV UR9, 0x1 ;  /* 0x0000000100097882 */ /* 0x000fe20000000000 */
[----:B------:R-:W-:Y:S01]  /*166c0*/  USHF.L.U32 UR7, UR7, UR6, URZ ;  /* 0x0000000607077299 */ /* 0x000fe2000800063f */
[----:B------:R-:W-:Y:S01]  /*166d0*/  MOV R8, 0x1 ;  /* 0x0000000100087802 */ /* 0x000fe20000000f00 */
[----:B------:R-:W-:Y:S01]  /*166e0*/  UIADD3 UR4, UR5, -0x1, URZ ;  /* 0xffffffff05047890 */ /* 0x000fe2000fffe03f */
[----:B------:R-:W-:Y:S01]  /*166f0*/  IMAD.MOV.U32 R0, RZ, RZ, 0x1 ;  /* 0x00000001ff007424 */ /* 0x000fe200078e00ff */
[----:B------:R-:W-:Y:S01]  /*16700*/  USHF.R.S32.HI UR11, URZ, 0x1f, UR10 ;  /* 0x0000001f3f0b7899 */ /* 0x000fe2000801140a */
[----:B------:R-:W-:Y:S01]  /*16710*/  IMAD.MOV.U32 R6, RZ, RZ, RZ ;  /* 0x000000ffff067224 */ /* 0x000fe200078e00ff */
[----:B------:R-:W-:Y:S01]  /*16720*/  ULDC UR8, c[0x0][0xc] ;  /* 0x0000030000087ab9 */ /* 0x000fe20000000800 */
[----:B------:R-:W-:-:S02]  /*16730*/  USHF.L.U32 UR5, UR9, UR6, URZ ;  /* 0x0000000609057299 */ /* 0x000fc4000800063f */
[----:B------:R-:W-:Y:S01]  /*16740*/  ULEA.HI UR11, UR11, UR10, URZ, 0x5 ;  /* 0x0000000a0b0b7291 */ /* 0x000fe2000f8f283f */
[----:B------:R-:W-:Y:S01]  /*16750*/  ULDC UR9, c[0x0][0x10] ;  /* 0x0000040000097ab9 */ /* 0x000fe20000000800 */
[----:B------:R-:W-:Y:S02]  /*16760*/  ULOP3.LUT UR6, URZ, UR7, URZ, 0x33, !UPT ;  /* 0x000000073f067292 */ /* 0x000fe4000f8e333f */
[----:B------:R-:W-:Y:S01]  /*16770*/  UIMAD.WIDE.U32 UR8, UR8, UR9, URZ ;  /* 0x00000009080872a5 */ /* 0x000fe2000f8e003f */
[----:B------:R-:W-:Y:S01]  /*16780*/  ULDC UR7, c[0x0][0x14] ;  /* 0x0000050000077ab9 */ /* 0x000fe20000000800 */
[----:B------:R-:W-:Y:S02]  /*16790*/  USHF.R.S32.HI UR18, URZ, 0x5, UR11 ;  /* 0x000000053f127899 */ /* 0x000fe4000801140b */
[----:B------:R-:W-:Y:S02]  /*167a0*/  UIMAD.WIDE.U32 UR20, UR8, UR7, URZ ;  /* 0x00000007081472a5 */ /* 0x000fe4000f8e003f */
[----:B------:R-:W-:-:S02]  /*167b0*/  UIMAD UR13, UR9, UR7, URZ ;  /* 0x00000007090d72a4 */ /* 0x000fc4000f8e023f */
[----:B------:R-:W-:Y:S01]  /*167c0*/  ULOP3.LUT UR24, UR40, 0x2, URZ, 0xfc, !UPT ;  /* 0x0000000228187892 */ /* 0x000fe2000f8efc3f */
[C---:B0-----:R-:W-:Y:S01]  /*167d0*/  LOP3.LUT P2, RZ, R4.reuse, 0x7f, RZ, 0xc0, !PT ;  /* 0x0000007f04ff7812 */ /* 0x041fe2000784c0ff */
[----:B------:R-:W-:Y:S01]  /*167e0*/  UIADD3 UR13, UR21, UR13, URZ ;  /* 0x0000000d150d7290 */ /* 0x000fe2000fffe03f */
[----:B------:R-:W-:Y:S01]  /*167f0*/  LOP3.LUT P0, RZ, R4, 0x1f, RZ, 0xc0, !PT ;  /* 0x0000001f04ff7812 */ /* 0x000fe2000780c0ff */
[----:B------:R-:W-:Y:S01]  /*16800*/  UIADD3 UR25, UR18, 0x1, URZ ;  /* 0x0000000112197890 */ /* 0x000fe2000fffe03f */
[----:B------:R-:W-:Y:S02]  /*16810*/  ULDC.64 UR22, c[0x0][0x198] ;  /* 0x0000660000167ab9 */ /* 0x000fe40000000a00 */
[----:B------:R-:W-:-:S13]  /*16820*/  PLOP3.LUT P0, PT, P0, P2, PT, 0x8a, 0x0 ;  /* 0x000000000000781c */ /* 0x000fda0000705172 */
.L_x_556:
[----:B------:R-:W-:-:S03]  /*16830*/  UMOV UR7, 0xffffffff ;  /* 0xffffffff00077882 */ /* 0x000fc60000000000 */
[----:B------:R-:W-:Y:S05]  /*16840*/  BRA.DIV UR7, `(.L_x_545) ;  /* 0x00000012073c7947 */ /* 0x000fea000b800000 */
[----:B------:R-:W-:-:S13]  /*16850*/  ELECT P6, URZ, PT ;  /* 0x00000000003f782f */ /* 0x000fda00038c0000 */
.L_x_570:
[----:B------:R-:W0:Y:S01]  /*16860*/  LDC R4, c[0x0][0x28c] ;  /* 0x0000a300ff047b82 */ /* 0x000e220000000800 */
[----:B------:R-:W-:Y:S01]  /*16870*/  BSSY B1, `(.L_x_546) ;  /* 0x0000035000017945 */ /* 0x000fe20003800000 */
[----:B0-----:R-:W-:-:S13]  /*16880*/  ISETP.LT.OR P6, PT, R4, 0x1, !P6 ;  /* 0x000000010400780c */ /* 0x001fda00077c1670 */
[----:B------:R-:W-:Y:S05]  /*16890*/  @P6 BRA `(.L_x_547) ;  /* 0x0000000000c86947 */ /* 0x000fea0003800000 */
[----:B------:R-:W-:Y:S01]  /*168a0*/  IMAD.SHL.U32 R11, R3, 0x100, RZ ;  /* 0x00000100030b7824 */ /* 0x000fe200078e00ff */
[----:B------:R-:W-:Y:S01]  /*168b0*/  MOV R4, R6 ;  /* 0x0000000600047202 */ /* 0x000fe20000000f00 */
[----:B------:R-:W-:Y:S02]  /*168c0*/  IMAD.SHL.U32 R2, R2, 0x100, RZ ;  /* 0x0000010002027824 */ /* 0x000fe400078e00ff */
[----:B------:R-:W-:Y:S02]  /*168d0*/  IMAD.MOV.U32 R12, RZ, RZ, RZ ;  /* 0x000000ffff0c7224 */ /* 0x000fe400078e00ff */
[----:B------:R-:W-:Y:S02]  /*168e0*/  IMAD.U32 R14, RZ, RZ, UR25 ;  /* 0x00000019ff0e7e24 */ /* 0x000fe4000f8e00ff */
[----:B------:R-:W-:-:S07]  /*168f0*/  IMAD.MOV.U32 R3, RZ, RZ, R0 ;  /* 0x000000ffff037224 */ /* 0x000fce00078e0000 */
.L_x_551:
[----:B------:R-:W0:Y:S01]  /*16900*/  S2R R10, SR_CgaCtaId ;  /* 0x00000000000a7919 */ /* 0x000e220000008800 */
[----:B------:R-:W-:Y:S01]  /*16910*/  MOV R5, 0x400 ;  /* 0x0000040000057802 */ /* 0x000fe20000000f00 */
[----:B------:R-:W1:Y:S03]  /*16920*/  @!P2 LDC R7, c[0x0][0x500] ;  /* 0x00014000ff07ab82 */ /* 0x000e660000000800 */
[----:B0-----:R-:W-:Y:S02]  /*16930*/  LEA R13, R10, R5, 0x18 ;  /* 0x000000050a0d7211 */ /* 0x001fe400078ec0ff */
[----:B------:R-:W-:-:S03]  /*16940*/  SHF.L.U32 R5, R3, 0x1f, RZ ;  /* 0x0000001f03057819 */ /* 0x000fc600000006ff */
[----:B------:R-:W-:-:S04]  /*16950*/  IMAD R10, R4, 0x8, R13 ;  /* 0x00000008040a7824 */ /* 0x000fc800078e020d */
[----:B------:R-:W0:Y:S02]  /*16960*/  SYNCS.PHASECHK.TRANS64.TRYWAIT P1, [R10+URZ+0x38], R5 ;  /* 0x000038050a0075a7 */ /* 0x000e24000802017f */
[----:B01----:R-:W-:Y:S05]  /*16970*/  @!P1 BRA `(.L_x_548) ;  /* 0x0000001000109947 */ /* 0x003fea0003800000 */
.L_x_571:
[----:B------:R-:W-:Y:S01]  /*16980*/  UPRMT UR7, UR24, 0x9910, URZ ;  /* 0x0000991018077896 */ /* 0x000fe2000800003f */
[----:B------:R1:W-:Y:S03]  /*16990*/  @!P2 SYNCS.ARRIVE.TRANS64 RZ, [R10+URZ], R7 ;  /* 0x000000070affa9a7 */ /* 0x0003e6000800003f */
[----:B------:R-:W-:-:S06]  /*169a0*/  UISETP.NE.AND UP0, UPT, UR7, 0x2, UPT ;  /* 0x000000020700788c */ /* 0x000fcc000bf05270 */
[----:B------:R-:W-:-:S13]  /*169b0*/  PLOP3.LUT P1, PT, PT, PT, UP0, 0x80, 0x0 ;  /* 0x000000000000781c */ /* 0x000fda0003f2f008 */
[----:B-1----:R-:W-:Y:S05]  /*169c0*/  @P1 BRA `(.L_x_549) ;  /* 0x0000000000041947 */ /* 0x002fea0003800000 */
[----:B------:R-:W-:Y:S01]  /*169d0*/  BPT.TRAP 0x1 ;  /* 0x000000040000795c */ /* 0x000fe20000300000 */
.L_x_549:
[----:B------:R-:W-:Y:S05]  /*169e0*/  @P0 BRA `(.L_x_550) ;  /* 0x0000000000040947 */ /* 0x000fea0003800000 */
[----:B------:R-:W-:Y:S01]  /*169f0*/  BPT.TRAP 0x1 ;  /* 0x000000040000795c */ /* 0x000fe20000300000 */
.L_x_550:
[----:B------:R-:W-:Y:S01]  /*16a00*/  IMAD R13, R4, 0x4000, R13 ;  /* 0x00004000040d7824 */ /* 0x000fe200078e020d */
[----:B------:R-:W-:Y:S01]  /*16a10*/  R2UR UR9, R10 ;  /* 0x000000000a0972ca */ /* 0x000fe200000e0000 */
[----:B------:R-:W-:Y:S01]  /*16a20*/  VIADD R14, R14, 0xffffffff ;  /* 0xffffffff0e0e7836 */ /* 0x000fe20000000000 */
[----:B------:R-:W-:Y:S01]  /*16a30*/  UIADD3 UR14, UP0, UR22, 0xf0, URZ ;  /* 0x000000f0160e7890 */ /* 0x000fe2000ff1e03f */
[----:B------:R-:W-:Y:S01]  /*16a40*/  R2UR UR11, R11 ;  /* 0x000000000b0b72ca */ /* 0x000fe200000e0000 */
[----:B------:R-:W-:Y:S01]  /*16a50*/  UIADD3 UR26, UP1, UR22, 0x1f0, URZ ;  /* 0x000001f0161a7890 */ /* 0x000fe2000ff3e03f */
[----:B------:R-:W-:Y:S01]  /*16a60*/  R2UR UR7, R13 ;  /* 0x000000000d0772ca */ /* 0x000fe200000e0000 */
[----:B------:R-:W-:Y:S01]  /*16a70*/  UIADD3.X UR15, URZ, UR23, URZ, UP0, !UPT ;  /* 0x000000173f0f7290 */ /* 0x000fe200087fe43f */
[----:B------:R-:W-:Y:S01]  /*16a80*/  R2UR UR10, R12 ;  /* 0x000000000c0a72ca */ /* 0x000fe200000e0000 */
[----:B------:R-:W-:Y:S01]  /*16a90*/  VIADD R4, R4, 0x1 ;  /* 0x0000000104047836 */ /* 0x000fe20000000000 */
[----:B------:R-:W-:Y:S01]  /*16aa0*/  R2UR UR12, R9 ;  /* 0x00000000090c72ca */ /* 0x000fe200000e0000 */
[----:B------:R-:W-:Y:S01]  /*16ab0*/  UIADD3.X UR27, URZ, UR23, URZ, UP1, !UPT ;  /* 0x000000173f1b7290 */ /* 0x000fe20008ffe43f */
[----:B------:R-:W-:Y:S01]  /*16ac0*/  R2UR UR19, R2 ;  /* 0x00000000021372ca */ /* 0x000fe200000e0000 */
[----:B------:R-:W-:Y:S01]  /*16ad0*/  UMOV UR16, 0x0 ;  /* 0x0000000000107882 */ /* 0x000fe20000000000 */
[----:B------:R-:W-:Y:S01]  /*16ae0*/  ISETP.GT.AND P3, PT, R14, 0x1, PT ;  /* 0x000000010e00780c */ /* 0x000fe20003f64270 */
[----:B------:R-:W-:Y:S01]  /*16af0*/  UMOV UR17, 0x10000000 ;  /* 0x1000000000117882 */ /* 0x000fe20000000000 */
[----:B------:R-:W-:Y:S01]  /*16b00*/  ISETP.NE.AND P1, PT, R4, 0x7, PT ;  /* 0x000000070400780c */ /* 0x000fe20003f25270 */
[----:B------:R-:W-:-:S02]  /*16b10*/  VIADD R12, R12, 0x20 ;  /* 0x000000200c0c7836 */ /* 0x000fc40000000000 */
[----:B------:R-:W-:Y:S01]  /*16b20*/  UIADD3 UR8, UR7, 0x180, URZ ;  /* 0x0000018007087890 */ /* 0x000fe2000fffe03f */
[----:B0-----:R-:W-:Y:S01]  /*16b30*/  SEL R10, RZ, 0x1, P1 ;  /* 0x00000001ff0a7807 */ /* 0x001fe20000800000 */
[----:B------:R-:W-:Y:S01]  /*16b40*/  UIADD3 UR7, UR7, 0x1c180, URZ ;  /* 0x0001c18007077890 */ /* 0x000fe2000fffe03f */
[----:B------:R-:W-:Y:S02]  /*16b50*/  SEL R4, R4, RZ, P1 ;  /* 0x000000ff04047207 */ /* 0x000fe40000800000 */
[----:B------:R-:W-:-:S04]  /*16b60*/  LOP3.LUT R3, R3, R10, RZ, 0x3c, !PT ;  /* 0x0000000a03037212 */ /* 0x000fc800078e3cff */
[----:B------:R0:W-:Y:S02]  /*16b70*/  UTMALDG.3D [UR8], [UR14], desc[UR16] ;  /* 0x000010080e0075b4 */ /* 0x0001e40008011000 */
[----:B0-----:R-:W-:Y:S01]  /*16b80*/  UMOV UR8, UR7 ;  /* 0x0000000700087c82 */ /* 0x001fe20008000000 */
[----:B------:R-:W-:Y:S02]  /*16b90*/  UMOV UR11, UR19 ;  /* 0x00000013000b7c82 */ /* 0x000fe40008000000 */
[----:B------:R0:W-:Y:S02]  /*16ba0*/  UTMALDG.3D [UR8], [UR26], desc[UR16] ;  /* 0x000010081a0075b4 */ /* 0x0001e40008011000 */
[----:B0-----:R-:W-:Y:S05]  /*16bb0*/  @P3 BRA `(.L_x_551) ;  /* 0xfffffffc00503947 */ /* 0x001fea000383ffff */
.L_x_547:
[----:B------:R-:W-:Y:S05]  /*16bc0*/  BSYNC B1 ;  /* 0x0000000000017941 */ /* 0x000fea0003800000 */
.L_x_546:
[----:B------:R-:W2:Y:S01]  /*16bd0*/  LDL.LU R15, [R1+0x200] ;  /* 0x00020000010f7983 */ /* 0x000ea20000300800 */
[----:B------:R-:W-:Y:S01]  /*16be0*/  LOP3.LUT P3, RZ, R8, 0xff, RZ, 0xc0, !PT ;  /* 0x000000ff08ff7812 */ /* 0x000fe2000786c0ff */
[----:B------:R-:W-:Y:S01]  /*16bf0*/  VIADD R6, R6, UR18 ;  /* 0x0000001206067c36 */ /* 0x000fe20008000000 */
[----:B------:R-:W-:Y:S01]  /*16c00*/  ULDC.64 UR8, c[0x0][0x650] ;  /* 0x0001940000087ab9 */ /* 0x000fe20000000a00 */
[----:B------:R-:W3:Y:S01]  /*16c10*/  LDL.LU R13, [R1+0x204] ;  /* 0x00020400010d7983 */ /* 0x000ee20000300800 */
[----:B------:R-:W-:Y:S01]  /*16c20*/  UISETP.GE.U32.AND UP0, UPT, UR18, 0x7, UPT ;  /* 0x000000071200788c */ /* 0x000fe2000bf06070 */
[C---:B------:R-:W-:Y:S01]  /*16c30*/  IMAD.WIDE.U32 R2, R6.reuse, 0x24924925, RZ ;  /* 0x2492492506027825 */ /* 0x040fe200078e00ff */
[C---:B------:R-:W-:Y:S01]  /*16c40*/  ISETP.GT.U32.AND P1, PT, R6.reuse, 0x6, PT ;  /* 0x000000060600780c */ /* 0x040fe20003f24070 */
[----:B------:R-:W-:Y:S01]  /*16c50*/  BSSY B1, `(.L_x_552) ;  /* 0x0000074000017945 */ /* 0x000fe20003800000 */
[----:B------:R-:W-:Y:S01]  /*16c60*/  PRMT R8, RZ, 0x7610, R8 ;  /* 0x00007610ff087816 */ /* 0x000fe20000000008 */
[----:B------:R-:W-:-:S02]  /*16c70*/  IMAD.IADD R2, R6, 0x1, -R3 ;  /* 0x0000000106027824 */ /* 0x000fc400078e0a03 */
[----:B------:R-:W-:Y:S02]  /*16c80*/  IMAD.MOV.U32 R9, RZ, RZ, -0x1 ;  /* 0xffffffffff097424 */ /* 0x000fe400078e00ff */
[----:B------:R-:W0:Y:S01]  /*16c90*/  @P3 S2R R4, SR_CgaCtaId ;  /* 0x0000000000043919 */ /* 0x000e220000008800 */
[----:B------:R-:W-:Y:S02]  /*16ca0*/  LEA.HI R2, R2, R3, RZ, 0x1f ;  /* 0x0000000302027211 */ /* 0x000fe400078ff8ff */
[----:B------:R-:W-:-:S04]  /*16cb0*/  @P3 MOV R3, 0x400 ;  /* 0x0000040000033802 */ /* 0x000fc80000000f00 */
[----:B0-----:R-:W-:Y:S02]  /*16cc0*/  @P3 LEA R3, R4, R3, 0x18 ;  /* 0x0000000304033211 */ /* 0x001fe400078ec0ff */
[----:B------:R-:W-:Y:S02]  /*16cd0*/  MOV R4, UR18 ;  /* 0x0000001200047c02 */ /* 0x000fe40008000f00 */
[----:B------:R0:W-:Y:S01]  /*16ce0*/  @P3 SYNCS.ARRIVE.TRANS64.A1T0 RZ, [R3+URZ+0x88], RZ ;  /* 0x000088ff03ff39a7 */ /* 0x0001e2000810003f */
[----:B------:R-:W-:Y:S02]  /*16cf0*/  PLOP3.LUT P3, PT, PT, PT, UP0, 0x80, 0x0 ;  /* 0x000000000000781c */ /* 0x000fe40003f6f008 */
[----:B------:R-:W-:Y:S02]  /*16d00*/  ISETP.LT.U32.AND P1, PT, R4, 0x7, P1 ;  /* 0x000000070400780c */ /* 0x000fe40000f21070 */
[----:B------:R-:W-:Y:S02]  /*16d10*/  PRMT R4, RZ, 0x7610, R4 ;  /* 0x00007610ff047816 */ /* 0x000fe40000000004 */
[----:B0-----:R-:W-:-:S04]  /*16d20*/  SEL R3, RZ, 0x1, !P1 ;  /* 0x00000001ff037807 */ /* 0x001fc80004800000 */
[----:B------:R-:W-:Y:S02]  /*16d30*/  LOP3.LUT R0, R0, R3, RZ, 0x3c, !PT ;  /* 0x0000000300007212 */ /* 0x000fe400078e3cff */
[----:B------:R-:W-:Y:S01]  /*16d40*/  SHF.R.U32.HI R3, RZ, 0x2, R2 ;  /* 0x00000002ff037819 */ /* 0x000fe20000011602 */
[----:B------:R-:W-:-:S03]  /*16d50*/  IMAD.MOV.U32 R2, RZ, RZ, -0x1 ;  /* 0xffffffffff027424 */ /* 0x000fc600078e00ff */
[----:B------:R-:W-:Y:S01]  /*16d60*/  @P3 LOP3.LUT R0, R0, 0x1, R3, 0x78, !PT ;  /* 0x0000000100003812 */ /* 0x000fe200078e7803 */
[----:B------:R-:W-:Y:S02]  /*16d70*/  IMAD R6, R3, -0x7, R6 ;  /* 0xfffffff903067824 */ /* 0x000fe400078e0206 */
[----:B------:R-:W-:Y:S01]  /*16d80*/  IMAD.MOV.U32 R3, RZ, RZ, -0x1 ;  /* 0xffffffffff037424 */ /* 0x000fe200078e00ff */
[----:B---3--:R-:W-:-:S04]  /*16d90*/  IADD3 R13, P1, R13, UR20, RZ ;  /* 0x000000140d0d7c10 */ /* 0x008fc8000ff3e0ff */
[----:B--2---:R-:W-:Y:S01]  /*16da0*/  IADD3.X R15, R15, UR13, RZ, P1, !PT ;  /* 0x0000000d0f0f7c10 */ /* 0x004fe20008ffe4ff */
[----:B------:R0:W-:Y:S01]  /*16db0*/  STL [R1+0x204], R13 ;  /* 0x0002040d01007387 */ /* 0x0001e20000100800 */
[----:B------:R-:W-:-:S03]  /*16dc0*/  ISETP.GE.U32.AND P1, PT, R13, UR8, PT ;  /* 0x000000080d007c0c */ /* 0x000fc6000bf26070 */
[----:B------:R0:W-:Y:S01]  /*16dd0*/  STL [R1+0x200], R15 ;  /* 0x0002000f01007387 */ /* 0x0001e20000100800 */
[----:B------:R-:W-:-:S13]  /*16de0*/  ISETP.GE.U32.AND.EX P1, PT, R15, UR9, PT, P1 ;  /* 0x000000090f007c0c */ /* 0x000fda000bf26110 */
[----:B0-----:R-:W-:Y:S05]  /*16df0*/  @P1 BRA `(.L_x_553) ;  /* 0x0000000400641947 */ /* 0x001fea0003800000 */
[----:B------:R-:W0:Y:S01]  /*16e00*/  S2R R7, SR_CTAID.X ;  /* 0x0000000000077919 */ /* 0x000e220000002500 */
[----:B------:R-:W-:Y:S01]  /*16e10*/  ULDC UR7, c[0x0][0x150] ;  /* 0x0000540000077ab9 */ /* 0x000fe20000000800 */
[----:B------:R-:W1:Y:S01]  /*16e20*/  LDC R4, c[0x0][0x144] ;  /* 0x00005100ff047b82 */ /* 0x000e620000000800 */
[----:B------:R-:W-:Y:S01]  /*16e30*/  UISETP.NE.AND UP0, UPT, UR45, URZ, UPT ;  /* 0x0000003f2d00728c */ /* 0x000fe2000bf05270 */
[----:B------:R-:W2:Y:S01]  /*16e40*/  S2R R5, SR_CTAID.Y ;  /* 0x0000000000057919 */ /* 0x000ea20000002600 */
[----:B------:R-:W-:Y:S01]  /*16e50*/  ULDC.64 UR8, c[0x0][0x628] ;  /* 0x00018a0000087ab9 */ /* 0x000fe20000000a00 */
[----:B------:R-:W-:-:S03]  /*16e60*/  ULDC UR10, c[0x0][0x630] ;  /* 0x00018c00000a7ab9 */ /* 0x000fc60000000800 */
[----:B------:R-:W-:Y:S01]  /*16e70*/  PLOP3.LUT P1, PT, PT, PT, UP0, 0x80, 0x0 ;  /* 0x000000000000781c */ /* 0x000fe20003f2f008 */
[----:B------:R-:W3:Y:S01]  /*16e80*/  LDC R10, c[0x0][0x148] ;  /* 0x00005200ff0a7b82 */ /* 0x000ee20000000800 */
[----:B0-----:R-:W-:Y:S02]  /*16e90*/  I2FP.F32.U32 R2, R7 ;  /* 0x0000000700027245 */ /* 0x001fe40000201000 */
[----:B--2---:R-:W-:-:S03]  /*16ea0*/  I2FP.F32.U32 R3, R5 ;  /* 0x0000000500037245 */ /* 0x004fc60000201000 */
[----:B------:R-:W-:Y:S01]  /*16eb0*/  FMUL R2, R2, UR7 ;  /* 0x0000000702027c20 */ /* 0x000fe20008400000 */
[----:B------:R-:W-:Y:S02]  /*16ec0*/  ULDC UR7, c[0x0][0x154] ;  /* 0x0000550000077ab9 */ /* 0x000fe40000000800 */
[----:B------:R-:W-:-:S03]  /*16ed0*/  FMUL R9, R3, UR7 ;  /* 0x0000000703097c20 */ /* 0x000fc60008400000 */
[----:B------:R-:W0:Y:S08]  /*16ee0*/  F2I.U32.TRUNC.NTZ R2, R2 ;  /* 0x0000000200027305 */ /* 0x000e30000020f000 */
[----:B------:R-:W2:Y:S01]  /*16ef0*/  F2I.U32.TRUNC.NTZ R9, R9 ;  /* 0x0000000900097305 */ /* 0x000ea2000020f000 */
[----:B0-----:R-:W-:Y:S02]  /*16f00*/  IMAD.MOV R3, RZ, RZ, -R2 ;  /* 0x000000ffff037224 */ /* 0x001fe400078e0a02 */
[----:B------:R-:W-:-:S02]  /*16f10*/  IMAD.MOV.U32 R2, RZ, RZ, R13 ;  /* 0x000000ffff027224 */ /* 0x000fc400078e000d */
[----:B-1----:R-:W-:Y:S02]  /*16f20*/  IMAD R7, R4, R3, R7 ;  /* 0x0000000304077224 */ /* 0x002fe400078e0207 */
[----:B--2---:R-:W-:-:S04]  /*16f30*/  IMAD.MOV R3, RZ, RZ, -R9 ;  /* 0x000000ffff037224 */ /* 0x004fc800078e0a09 */
[----:B---3--:R-:W-:Y:S01]  /*16f40*/  @P1 IMAD R7, R10, R3, R5 ;  /* 0x000000030a071224 */ /* 0x008fe200078e0205 */
[----:B------:R-:W-:Y:S01]  /*16f50*/  ISETP.NE.U32.AND P1, PT, RZ, UR8, PT ;  /* 0x00000008ff007c0c */ /* 0x000fe2000bf25070 */
[----:B------:R-:W-:-:S03]  /*16f60*/  IMAD.MOV.U32 R3, RZ, RZ, R15 ;  /* 0x000000ffff037224 */ /* 0x000fc600078e000f */
[----:B------:R-:W-:-:S13]  /*16f70*/  ISETP.NE.AND.EX P1, PT, RZ, UR9, PT, P1 ;  /* 0x00000009ff007c0c */ /* 0x000fda000bf25310 */
[----:B------:R-:W-:Y:S05]  /*16f80*/  @!P1 BRA `(.L_x_554) ;  /* 0x0000000000289947 */ /* 0x000fea0003800000 */
[----:B------:R-:W-:Y:S02]  /*16f90*/  ULDC UR7, c[0x0][0x634] ;  /* 0x00018d0000077ab9 */ /* 0x000fe40000000800 */
[----:B------:R-:W-:-:S04]  /*16fa0*/  IADD3 R3, P1, R13, UR7, RZ ;  /* 0x000000070d037c10 */ /* 0x000fc8000ff3e0ff */
[----:B------:R-:W-:-:S05]  /*16fb0*/  IADD3.X R9, RZ, R15, RZ, P1, !PT ;  /* 0x0000000fff097210 */ /* 0x000fca0000ffe4ff */
[----:B------:R-:W-:-:S04]  /*16fc0*/  IMAD.WIDE.U32 R4, R9, UR8, RZ ;  /* 0x0000000809047c25 */ /* 0x000fc8000f8e00ff */
[----:B------:R-:W-:-:S04]  /*16fd0*/  IMAD.WIDE.U32 R4, P1, R3, UR9, R4 ;  /* 0x0000000903047c25 */ /* 0x000fc8000f820004 */
[----:B------:R-:W-:-:S04]  /*16fe0*/  IMAD.WIDE.U32 R2, R3, UR8, RZ ;  /* 0x0000000803027c25 */ /* 0x000fc8000f8e00ff */
[----:B------:R-:W-:Y:S01]  /*16ff0*/  IMAD.MOV.U32 R2, RZ, RZ, R5 ;  /* 0x000000ffff027224 */ /* 0x000fe200078e0005 */
[----:B------:R-:W-:Y:S01]  /*17000*/  IADD3 RZ, P3, R3, R4, RZ ;  /* 0x0000000403ff7210 */ /* 0x000fe20007f7e0ff */
[----:B------:R-:W-:-:S04]  /*17010*/  IMAD.X R3, RZ, RZ, RZ, P1 ;  /* 0x000000ffff037224 */ /* 0x000fc800008e06ff */
[----:B------:R-:W-:-:S08]  /*17020*/  IMAD.WIDE.U32.X R2, R9, UR9, R2, P3 ;  /* 0x0000000909027c25 */ /* 0x000fd000098e0402 */
.L_x_554:
[--C-:B------:R-:W-:Y:S01]  /*17030*/  SHF.R.U64 R9, R2, UR10, R3.reuse ;  /* 0x0000000a02097c19 */ /* 0x100fe20008001203 */
[----:B------:R-:W-:Y:S01]  /*17040*/  ULDC.64 UR8, c[0x0][0x620] ;  /* 0x0001880000087ab9 */ /* 0x000fe20000000a00 */
[----:B------:R-:W-:Y:S01]  /*17050*/  SHF.R.U32.HI R2, RZ, UR10, R3 ;  /* 0x0000000aff027c19 */ /* 0x000fe20008011603 */
[----:B------:R-:W-:Y:S01]  /*17060*/  IMAD.MOV.U32 R3, RZ, RZ, R15 ;  /* 0x000000ffff037224 */ /* 0x000fe200078e000f */
[----:B------:R-:W-:Y:S01]  /*17070*/  IADD3 R11, P1, RZ, -R9, RZ ;  /* 0x80000009ff0b7210 */ /* 0x000fe20007f3e0ff */
[----:B------:R-:W-:-:S04]  /*17080*/  ULDC UR7, c[0x0][0x618] ;  /* 0x0001860000077ab9 */ /* 0x000fc80000000800 */
[----:B------:R-:W-:-:S04]  /*17090*/  IMAD.X R2, RZ, RZ, ~R2, P1 ;  /* 0x000000ffff027224 */ /* 0x000fc800008e0e02 */
[----:B------:R-:W-:-:S04]  /*170a0*/  IMAD R2, R2, UR8, RZ ;  /* 0x0000000802027c24 */ /* 0x000fc8000f8e02ff */
[----:B------:R-:W-:Y:S02]  /*170b0*/  IMAD R5, R11, UR9, R2 ;  /* 0x000000090b057c24 */ /* 0x000fe4000f8e0202 */
[----:B------:R-:W-:-:S04]  /*170c0*/  IMAD.MOV.U32 R2, RZ, RZ, R13 ;  /* 0x000000ffff027224 */ /* 0x000fc800078e000d */
[----:B------:R-:W-:Y:S01]  /*170d0*/  IMAD.WIDE.U32 R2, R11, UR8, R2 ;  /* 0x000000080b027c25 */ /* 0x000fe2000f8e0002 */
[----:B------:R-:W-:Y:S02]  /*170e0*/  ULDC.64 UR8, c[0x0][0x640] ;  /* 0x0001900000087ab9 */ /* 0x000fe40000000a00 */
[----:B------:R-:W-:Y:S01]  /*170f0*/  ISETP.NE.U32.AND P1, PT, RZ, UR8, PT ;  /* 0x00000008ff007c0c */ /* 0x000fe2000bf25070 */
[----:B------:R-:W-:-:S03]  /*17100*/  IMAD.IADD R3, R3, 0x1, R5 ;  /* 0x0000000103037824 */ /* 0x000fc600078e0205 */
[----:B------:R-:W-:Y:S02]  /*17110*/  ISETP.NE.AND.EX P1, PT, RZ, UR9, PT, P1 ;  /* 0x00000009ff007c0c */ /* 0x000fe4000bf25310 */
[--C-:B------:R-:W-:Y:S02]  /*17120*/  SHF.R.U64 R10, R2, UR7, R3.reuse ;  /* 0x00000007020a7c19 */ /* 0x100fe40008001203 */
[----:B------:R-:W-:Y:S01]  /*17130*/  SHF.R.U32.HI R3, RZ, UR7, R3 ;  /* 0x00000007ff037c19 */ /* 0x000fe20008011603 */
[----:B------:R-:W-:-:S03]  /*17140*/  ULDC UR7, c[0x0][0x608] ;  /* 0x0001820000077ab9 */ /* 0x000fc60000000800 */
[--C-:B------:R-:W-:Y:S02]  /*17150*/  SHF.R.U64 R12, R10, UR7, R3.reuse ;  /* 0x000000070a0c7c19 */ /* 0x100fe40008001203 */
[----:B------:R-:W-:Y:S01]  /*17160*/  SHF.R.U32.HI R3, RZ, UR7, R3 ;  /* 0x00000007ff037c19 */ /* 0x000fe20008011603 */
[----:B------:R-:W-:-:S03]  /*17170*/  ULDC UR7, c[0x0][0x658] ;  /* 0x0001960000077ab9 */ /* 0x000fc60000000800 */
[--C-:B------:R-:W-:Y:S02]  /*17180*/  SHF.R.U64 R11, R12, UR7, R3.reuse ;  /* 0x000000070c0b7c19 */ /* 0x100fe40008001203 */
[----:B------:R-:W-:-:S03]  /*17190*/  SHF.R.U32.HI R13, RZ, UR7, R3 ;  /* 0x00000007ff0d7c19 */ /* 0x000fc60008011603 */
[----:B------:R-:W-:Y:S01]  /*171a0*/  IMAD.MOV.U32 R2, RZ, RZ, R11 ;  /* 0x000000ffff027224 */ /* 0x000fe200078e000b */
[----:B------:R-:W-:Y:S01]  /*171b0*/  MOV R3, R13 ;  /* 0x0000000d00037202 */ /* 0x000fe20000000f00 */
[----:B------:R-:W-:Y:S06]  /*171c0*/  @!P1 BRA `(.L_x_555) ;  /* 0x0000000000289947 */ /* 0x000fec0003800000 */
[----:B------:R-:W-:Y:S02]  /*171d0*/  ULDC UR7, c[0x0][0x64c] ;  /* 0x0001930000077ab9 */ /* 0x000fe40000000800 */
[----:B------:R-:W-:-:S05]  /*171e0*/  IADD3 R3, P1, R11, UR7, RZ ;  /* 0x000000070b037c10 */ /* 0x000fca000ff3e0ff */
[----:B------:R-:W-:-:S04]  /*171f0*/  IMAD.X R13, RZ, RZ, R13, P1 ;  /* 0x000000ffff0d7224 */ /* 0x000fc800008e060d */
[----:B------:R-:W-:-:S04]  /*17200*/  IMAD.WIDE.U32 R4, R13, UR8, RZ ;  /* 0x000000080d047c25 */ /* 0x000fc8000f8e00ff */
[----:B------:R-:W-:-:S04]  /*17210*/  IMAD.WIDE.U32 R4, P1, R3, UR9, R4 ;  /* 0x0000000903047c25 */ /* 0x000fc8000f820004 */
[----:B------:R-:W-:-:S04]  /*17220*/  IMAD.WIDE.U32 R2, R3, UR8, RZ ;  /* 0x0000000803027c25 */ /* 0x000fc8000f8e00ff */
[----:B------:R-:W-:Y:S01]  /*17230*/  IMAD.MOV.U32 R2, RZ, RZ, R5 ;  /* 0x000000ffff027224 */ /* 0x000fe200078e0005 */
[----:B------:R-:W-:Y:S01]  /*17240*/  IADD3 RZ, P3, R3, R4, RZ ;  /* 0x0000000403ff7210 */ /* 0x000fe20007f7e0ff */
[----:B------:R-:W-:-:S04]  /*17250*/  IMAD.X R3, RZ, RZ, RZ, P1 ;  /* 0x000000ffff037224 */ /* 0x000fc800008e06ff */
[----:B------:R-:W-:-:S08]  /*17260*/  IMAD.WIDE.U32.X R2, R13, UR9, R2, P3 ;  /* 0x000000090d027c25 */ /* 0x000fd000098e0402 */
.L_x_555:
[----:B------:R-:W-:Y:S01]  /*17270*/  ULDC UR7, c[0x0][0x648] ;  /* 0x0001920000077ab9 */ /* 0x000fe20000000800 */
[----:B------:R-:W-:Y:S01]  /*17280*/  LOP3.LUT R12, R12, UR6, RZ, 0xc0, !PT ;  /* 0x000000060c0c7c12 */ /* 0x000fe2000f8ec0ff */
[----:B------:R-:W-:Y:S01]  /*17290*/  UISETP.NE.AND UP0, UPT, UR45, URZ, UPT ;  /* 0x0000003f2d00728c */ /* 0x000fe2000bf05270 */
[----:B------:R-:W-:Y:S01]  /*172a0*/  SHF.R.U64 R3, R2, UR7, R3 ;  /* 0x0000000702037c19 */ /* 0x000fe20008001203 */
[----:B------:R-:W-:Y:S01]  /*172b0*/  ULDC UR7, c[0x0][0x638] ;  /* 0x00018e0000077ab9 */ /* 0x000fe20000000800 */
[----:B------:R-:W-:-:S03]  /*172c0*/  LOP3.LUT R4, R10, UR4, RZ, 0xc0, !PT ;  /* 0x000000040a047c12 */ /* 0x000fc6000f8ec0ff */
[----:B------:R-:W-:Y:S01]  /*172d0*/  IMAD.MOV R2, RZ, RZ, -R3 ;  /* 0x000000ffff027224 */ /* 0x000fe200078e0a03 */
[----:B------:R-:W-:Y:S01]  /*172e0*/  PLOP3.LUT P1, PT, PT, PT, UP0, 0x40, 0x0 ;  /* 0x000000000000781c */ /* 0x000fe20003f2e808 */
[----:B------:R-:W-:Y:S01]  /*172f0*/  IMAD R12, R3, UR5, R12 ;  /* 0x00000005030c7c24 */ /* 0x000fe2000f8e020c */
[----:B------:R-:W-:Y:S01]  /*17300*/  PLOP3.LUT P3, PT, PT, PT, UP0, 0x40, 0x0 ;  /* 0x000000000000781c */ /* 0x000fe20003f6e808 */
[----:B------:R-:W-:Y:S01]  /*17310*/  IMAD R11, R2, UR7, R11 ;  /* 0x00000007020b7c24 */ /* 0x000fe2000f8e020b */
[----:B------:R-:W-:Y:S02]  /*17320*/  ULDC UR7, c[0x0][0x610] ;  /* 0x0001840000077ab9 */ /* 0x000fe40000000800 */
[----:B------:R-:W-:Y:S01]  /*17330*/  IMAD R7, R12, UR7, R7 ;  /* 0x000000070c077c24 */ /* 0x000fe2000f8e0207 */
[----:B------:R-:W-:Y:S02]  /*17340*/  ULDC UR7, c[0x0][0x600] ;  /* 0x0001800000077ab9 */ /* 0x000fe40000000800 */
[----:B------:R-:W-:-:S05]  /*17350*/  IMAD R4, R11, UR7, R4 ;  /* 0x000000070b047c24 */ /* 0x000fca000f8e0204 */
[----:B------:R-:W-:Y:S02]  /*17360*/  SEL R2, R4, R7, P1 ;  /* 0x0000000704027207 */ /* 0x000fe40000800000 */
[----:B------:R-:W-:Y:S01]  /*17370*/  SEL R3, R7, R4, P3 ;  /* 0x0000000407037207 */ /* 0x000fe20001800000 */
[----:B------:R-:W-:-:S07]  /*17380*/  IMAD.MOV.U32 R4, RZ, RZ, 0x1 ;  /* 0x00000001ff047424 */ /* 0x000fce00078e00ff */
.L_x_553:
[----:B------:R-:W-:Y:S05]  /*17390*/  BSYNC B1 ;  /* 0x0000000000017941 */ /* 0x000fea0003800000 */
.L_x_552:
[----:B------:R-:W-:-:S13]  /*173a0*/  LOP3.LUT P1, RZ, R4, 0xff, RZ, 0xc0, !PT ;  /* 0x000000ff04ff7812 */ /* 0x000fda000782c0ff */
[----:B------:R-:W-:Y:S05]  /*173b0*/  @P1 BRA `(.L_x_556) ;  /* 0xfffffff4001c1947 */ /* 0x000fea000383ffff */
[----:B------:R-:W-:Y:S05]  /*173c0*/  BSYNC B0 ;  /* 0x0000000000007941 */ /* 0x000fea0003800000 */
.L_x_544:
[----:B------:R-:W-:-:S03]  /*173d0*/  UMOV UR7, 0xffffffff ;  /* 0xffffffff00077882 */ /* 0x000fc60000000000 */
[----:B------:R-:W-:Y:S05]  /*173e0*/  BRA.DIV UR7, `(.L_x_557) ;  /* 0x0000000607887947 */ /* 0x000fea000b800000 */
[----:B------:R-:W-:-:S13]  /*173f0*/  ELECT P6, URZ, PT ;  /* 0x00000000003f782f */ /* 0x000fda00038c0000 */
.L_x_574:
[----:B------:R-:W-:Y:S04]  /*17400*/  BSSY B0, `(.L_x_558) ;  /* 0x0000047000007945 */ /* 0x000fe80003800000 */
[----:B------:R-:W-:Y:S05]  /*17410*/  @!P6 BRA `(.L_x_559) ;  /* 0x000000040014e947 */ /* 0x000fea0003800000 */
[----:B------:R-:W-:-:S04]  /*17420*/  ULOP3.LUT UR7, UR40, 0x2, URZ, 0xfc, !UPT ;  /* 0x0000000228077892 */ /* 0x000fc8000f8efc3f */
[----:B------:R-:W-:-:S06]  /*17430*/  UISETP.NE.AND UP0, UPT, UR7, 0x3, UPT ;  /* 0x000000030700788c */ /* 0x000fcc000bf05270 */
[----:B------:R-:W-:-:S13]  /*17440*/  PLOP3.LUT P0, PT, PT, PT, UP0, 0x80, 0x0 ;  /* 0x000000000000781c */ /* 0x000fda0003f0f008 */
[----:B------:R-:W-:Y:S05]  /*17450*/  @!P0 BRA `(.L_x_560) ;  /* 0x0000000000048947 */ /* 0x000fea0003800000 */
[----:B------:R-:W-:Y:S01]  /*17460*/  BPT.TRAP 0x1 ;  /* 0x000000040000795c */ /* 0x000fe20000300000 */
.L_x_560:
[----:B------:R-:W0:Y:S01]  /*17470*/  S2R R3, SR_CgaCtaId ;  /* 0x0000000000037919 */ /* 0x000e220000008800 */
[----:B------:R-:W-:-:S04]  /*17480*/  MOV R2, 0x400 ;  /* 0x0000040000027802 */ /* 0x000fc80000000f00 */
[----:B0-----:R-:W-:Y:S02]  /*17490*/  LEA R3, R3, R2, 0x18 ;  /* 0x0000000203037211 */ /* 0x001fe400078ec0ff */
[----:B------:R-:W-:-:S03]  /*174a0*/  SHF.L.U32 R2, R0, 0x1f, RZ ;  /* 0x0000001f00027819 */ /* 0x000fc600000006ff */
[----:B------:R-:W-:-:S04]  /*174b0*/  VIADD R3, R3, 0x38 ;  /* 0x0000003803037836 */ /* 0x000fc80000000000 */
[----:B------:R-:W-:-:S04]  /*174c0*/  IMAD R5, R6, 0x8, R3 ;  /* 0x0000000806057824 */ /* 0x000fc800078e0203 */
[----:B------:R-:W0:Y:S02]  /*174d0*/  SYNCS.PHASECHK.TRANS64.TRYWAIT P0, [R5+URZ], R2 ;  /* 0x00000002050075a7 */ /* 0x000e24000800017f */
[----:B0-----:R-:W-:Y:S05]  /*174e0*/  @!P0 BRA `(.L_x_561) ;  /* 0x0000000400688947 */ /* 0x001fea0003800000 */
.L_x_575:
[----:B------:R-:W-:-:S04]  /*174f0*/  IADD3 R6, R6, 0x1, RZ ;  /* 0x0000000106067810 */ /* 0x000fc80007ffe0ff */
[----:B------:R-:W-:-:S04]  /*17500*/  ISETP.NE.AND P0, PT, R6, 0x7, PT ;  /* 0x000000070600780c */ /* 0x000fc80003f05270 */
[----:B0-----:R-:W-:Y:S02]  /*17510*/  SEL R5, RZ, 0x1, P0 ;  /* 0x00000001ff057807 */ /* 0x001fe40000000000 */
[----:B------:R-:W-:Y:S02]  /*17520*/  SEL R6, R6, RZ, P0 ;  /* 0x000000ff06067207 */ /* 0x000fe40000000000 */
[----:B------:R-:W-:-:S03]  /*17530*/  LOP3.LUT R5, R0, R5, RZ, 0x3c, !PT ;  /* 0x0000000500057212 */ /* 0x000fc600078e3cff */
[----:B------:R-:W-:Y:S01]  /*17540*/  IMAD R7, R6, 0x8, R3 ;  /* 0x0000000806077824 */ /* 0x000fe200078e0203 */
[----:B------:R-:W-:-:S04]  /*17550*/  SHF.L.U32 R0, R5, 0x1f, RZ ;  /* 0x0000001f05007819 */ /* 0x000fc800000006ff */
[----:B------:R-:W0:Y:S02]  /*17560*/  SYNCS.PHASECHK.TRANS64.TRYWAIT P0, [R7+URZ], R0 ;  /* 0x00000000070075a7 */ /* 0x000e24000800017f */
[----:B0-----:R-:W-:Y:S05]  /*17570*/  @!P0 BRA `(.L_x_562) ;  /* 0x0000000400588947 */ /* 0x001fea0003800000 */
.L_x_576:
[----:B0-----:R-:W-:-:S05]  /*17580*/  VIADD R0, R6, 0x1 ;  /* 0x0000000106007836 */ /* 0x001fca0000000000 */
[----:B------:R-:W-:-:S04]  /*17590*/  ISETP.NE.AND P0, PT, R0, 0x7, PT ;  /* 0x000000070000780c */ /* 0x000fc80003f05270 */
[----:B------:R-:W-:Y:S02]  /*175a0*/  SEL R2, RZ, 0x1, P0 ;  /* 0x00000001ff027807 */ /* 0x000fe40000000000 */
[----:B------:R-:W-:Y:S02]  /*175b0*/  SEL R4, R0, RZ, P0 ;  /* 0x000000ff00047207 */ /* 0x000fe40000000000 */
[----:B------:R-:W-:-:S03]  /*175c0*/  LOP3.LUT R5, R5, R2, RZ, 0x3c, !PT ;  /* 0x0000000205057212 */ /* 0x000fc600078e3cff */
[----:B------:R-:W-:Y:S01]  /*175d0*/  IMAD R7, R4, 0x8, R3 ;  /* 0x0000000804077824 */ /* 0x000fe200078e0203 */
[----:B------:R-:W-:-:S04]  /*175e0*/  SHF.L.U32 R0, R5, 0x1f, RZ ;  /* 0x0000001f05007819 */ /* 0x000fc800000006ff */
[----:B------:R-:W0:Y:S02]  /*175f0*/  SYNCS.PHASECHK.TRANS64.TRYWAIT P0, [R7+URZ], R0 ;  /* 0x00000000070075a7 */ /* 0x000e24000800017f */
[----:B0-----:R-:W-:Y:S05]  /*17600*/  @!P0 BRA `(.L_x_563) ;  /* 0x0000000400488947 */ /* 0x001fea0003800000 */
.L_x_577:
        /* <DEDUP_REMOVED lines=9> */
.L_x_578:
        /* <DEDUP_REMOVED lines=9> */
.L_x_579:
[----:B0-----:R-:W-:-:S04]  /*17730*/  IADD3 R0, R4, 0x1, RZ ;  /* 0x0000000104007810 */ /* 0x001fc80007ffe0ff */
        /* <DEDUP_REMOVED lines=8> */
.L_x_580:
[----:B0-----:R-:W-:-:S05]  /*177c0*/  VIADD R0, R4, 0x1 ;  /* 0x0000000104007836 */ /* 0x001fca0000000000 */
[----:B------:R-:W-:-:S04]  /*177d0*/  ISETP.NE.AND P0, PT, R0, 0x7, PT ;  /* 0x000000070000780c */ /* 0x000fc80003f05270 */
[----:B------:R-:W-:Y:S02]  /*177e0*/  SEL R2, RZ, 0x1, P0 ;  /* 0x00000001ff027807 */ /* 0x000fe40000000000 */
[----:B------:R-:W-:Y:S02]  /*177f0*/  SEL R0, R0, RZ, P0 ;  /* 0x000000ff00007207 */ /* 0x000fe40000000000 */
[----:B------:R-:W-:-:S03]  /*17800*/  LOP3.LUT R2, R5, R2, RZ, 0x3c, !PT ;  /* 0x0000000205027212 */ /* 0x000fc600078e3cff */
[----:B------:R-:W-:Y:S01]  /*17810*/  IMAD R3, R0, 0x8, R3 ;  /* 0x0000000800037824 */ /* 0x000fe200078e0203 */
[----:B------:R-:W-:-:S07]  /*17820*/  SHF.L.U32 R0, R2, 0x1f, RZ ;  /* 0x0000001f02007819 */ /* 0x000fce00000006ff */
.L_x_567:
[----:B0-----:R0:W1:Y:S02]  /*17830*/  SYNCS.PHASECHK.TRANS64.TRYWAIT P0, [R3+URZ], R0 ;  /* 0x00000000030075a7 */ /* 0x001064000800017f */
[----:B-1----:R-:W-:Y:S05]  /*17840*/  @!P0 NANOSLEEP.SYNCS 0x989680 ;  /* 0x009896800000895d */ /* 0x002fea0003900000 */
[----:B------:R-:W1:Y:S02]  /*17850*/  @!P0 SYNCS.PHASECHK.TRANS64 P0, [R3+URZ], R0 ;  /* 0x00000000030085a7 */ /* 0x000e64000800007f */
[----:B-1----:R-:W-:Y:S05]  /*17860*/  @!P0 BRA `(.L_x_567) ;  /* 0xfffffffc00f08947 */ /* 0x002fea000383ffff */
.L_x_559:
[----:B------:R-:W-:Y:S05]  /*17870*/  BSYNC B0 ;  /* 0x0000000000007941 */ /* 0x000fea0003800000 */
.L_x_558:
[----:B------:R-:W-:Y:S05]  /*17880*/  EXIT ;  /* 0x000000000000794d */ /* 0x000fea0003800000 */
.L_x_17:
[----:B-1----:R1:W4:Y:S02]  /*17890*/  SYNCS.PHASECHK.TRANS64.TRYWAIT P1, [R3+URZ], R0 ;  /* 0x00000000030075a7 */ /* 0x002324000802017f */
[----:B----4-:R-:W-:Y:S05]  /*178a0*/  @!P1 NANOSLEEP.SYNCS 0x989680 ;  /* 0x009896800000995d */ /* 0x010fea0003900000 */
[----:B------:R-:W4:Y:S02]  /*178b0*/  @!P1 SYNCS.PHASECHK.TRANS64 P1, [R3+URZ], R0 ;  /* 0x00000000030095a7 */ /* 0x000f24000802007f */
[----:B----4-:R-:W-:Y:S05]  /*178c0*/  @!P1 BRA `(.L_x_17) ;  /* 0xfffffffc00f09947 */ /* 0x010fea000383ffff */
[----:B------:R-:W-:Y:S05]  /*178d0*/  BRA `(.L_x_16) ;  /* 0xfffffe9800e87947 */ /* 0x000fea000383ffff */
.L_x_22:
[----:B-1----:R-:W-:-:S04]  /*178e0*/  IMAD.U32 R5, RZ, RZ, UR4 ;  /* 0x00000004ff057e24 */ /* 0x002fc8000f8e00ff */
[----:B------:R1:W2:Y:S03]  /*178f0*/  SYNCS.PHASECHK.TRANS64.TRYWAIT P1, [R5+URZ], R4 ;  /* 0x00000004050075a7 */ /* 0x0002a6000802017f */
[----:B--2---:R-:W-:Y:S05]  /*17900*/  @!P1 NANOSLEEP.SYNCS 0x989680 ;  /* 0x009896800000995d */ /* 0x004fea0003900000 */
[----:B------:R-:W2:Y:S02]  /*17910*/  @!P1 SYNCS.PHASECHK.TRANS64 P1, [R5+URZ], R4 ;  /* 0x00000004050095a7 */ /* 0x000ea4000802007f */
[----:B--2---:R-:W-:Y:S05]  /*17920*/  @!P1 BRA `(.L_x_22) ;  /* 0xfffffffc00ec9947 */ /* 0x004fea000383ffff */
[----:B------:R-:W-:Y:S05]  /*17930*/  BRA `(.L_x_21) ;  /* 0xfffffeb000487947 */ /* 0x000fea000383ffff */
.L_x_545:
[----:B------:R-:W-:Y:S01]  /*17940*/  BSSY B1, `(.L_x_568) ;  /* 0x0000006000017945 */ /* 0x000fe20003800000 */
[----:B------:R-:W-:-:S07]  /*17950*/  IMAD.MOV.U32 R15, RZ, RZ, -0x1 ;  /* 0xffffffffff0f7424 */ /* 0x000fce00078e00ff */
[----:B------:R-:W-:Y:S05]  /*17960*/  WARPSYNC.COLLECTIVE R15, `(.L_x_569) ;  /* 0x000000000f0c7348 */ /* 0x000fea0003c00000 */
[----:B------:R-:W-:Y:S02]  /*17970*/  ELECT P6, UR62, PT ;  /* 0x00000000003e782f */ /* 0x000fe400038c0000 */
[----:B------:R-:W-:Y:S01]  /*17980*/  MOV R14, UR62 ;  /* 0x0000003e000e7c02 */ /* 0x000fe20008000f00 */
[----:B------:R-:W-:Y:S10]  /*17990*/  ENDCOLLECTIVE ;  /* 0x000000000000791b */ /* 0x000ff40003800000 */
.L_x_569:
[----:B------:R-:W-:Y:S05]  /*179a0*/  BSYNC B1 ;  /* 0x0000000000017941 */ /* 0x000fea0003800000 */
.L_x_568:
[----:B------:R-:W-:Y:S05]  /*179b0*/  BRA `(.L_x_570) ;  /* 0xffffffec00a87947 */ /* 0x000fea000383ffff */
.L_x_548:
[----:B0-----:R0:W1:Y:S02]  /*179c0*/  SYNCS.PHASECHK.TRANS64.TRYWAIT P1, [R10+URZ+0x38], R5 ;  /* 0x000038050a0075a7 */ /* 0x001064000802017f */
[----:B-1----:R-:W-:Y:S05]  /*179d0*/  @!P1 NANOSLEEP.SYNCS 0x989680 ;  /* 0x009896800000995d */ /* 0x002fea0003900000 */
[----:B------:R-:W1:Y:S02]  /*179e0*/  @!P1 SYNCS.PHASECHK.TRANS64 P1, [R10+URZ+0x38], R5 ;  /* 0x000038050a0095a7 */ /* 0x000e64000802007f */
[----:B-1----:R-:W-:Y:S05]  /*179f0*/  @!P1 BRA `(.L_x_548) ;  /* 0xfffffffc00f09947 */ /* 0x002fea000383ffff */
[----:B------:R-:W-:Y:S05]  /*17a00*/  BRA `(.L_x_571) ;  /* 0xffffffec00dc7947 */ /* 0x000fea000383ffff */
.L_x_557:
[----:B------:R-:W-:Y:S01]  /*17a10*/  BSSY B0, `(.L_x_572) ;  /* 0x0000006000007945 */ /* 0x000fe20003800000 */
[----:B------:R-:W-:-:S07]  /*17a20*/  IMAD.MOV.U32 R15, RZ, RZ, -0x1 ;  /* 0xffffffffff0f7424 */ /* 0x000fce00078e00ff */
[----:B------:R-:W-:Y:S05]  /*17a30*/  WARPSYNC.COLLECTIVE R15, `(.L_x_573) ;  /* 0x000000000f0c7348 */ /* 0x000fea0003c00000 */
[----:B------:R-:W-:Y:S02]  /*17a40*/  ELECT P6, UR62, PT ;  /* 0x00000000003e782f */ /* 0x000fe400038c0000 */
[----:B------:R-:W-:Y:S01]  /*17a50*/  MOV R14, UR62 ;  /* 0x0000003e000e7c02 */ /* 0x000fe20008000f00 */
[----:B------:R-:W-:Y:S10]  /*17a60*/  ENDCOLLECTIVE ;  /* 0x000000000000791b */ /* 0x000ff40003800000 */
.L_x_573:
[----:B------:R-:W-:Y:S05]  /*17a70*/  BSYNC B0 ;  /* 0x0000000000007941 */ /* 0x000fea0003800000 */
.L_x_572:
[----:B------:R-:W-:Y:S05]  /*17a80*/  BRA `(.L_x_574) ;  /* 0xfffffff8005c7947 */ /* 0x000fea000383ffff */
.L_x_561:
[----:B0-----:R0:W1:Y:S02]  /*17a90*/  SYNCS.PHASECHK.TRANS64.TRYWAIT P0, [R5+URZ], R2 ;  /* 0x00000002050075a7 */ /* 0x001064000800017f */
[----:B-1----:R-:W-:Y:S05]  /*17aa0*/  @!P0 NANOSLEEP.SYNCS 0x989680 ;  /* 0x009896800000895d */ /* 0x002fea0003900000 */
[----:B------:R-:W1:Y:S02]  /*17ab0*/  @!P0 SYNCS.PHASECHK.TRANS64 P0, [R5+URZ], R2 ;  /* 0x00000002050085a7 */ /* 0x000e64000800007f */
[----:B-1----:R-:W-:Y:S05]  /*17ac0*/  @!P0 BRA `(.L_x_561) ;  /* 0xfffffffc00f08947 */ /* 0x002fea000383ffff */
[----:B------:R-:W-:Y:S05]  /*17ad0*/  BRA `(.L_x_575) ;  /* 0xfffffff800847947 */ /* 0x000fea000383ffff */
.L_x_562:
[----:B0-----:R0:W1:Y:S02]  /*17ae0*/  SYNCS.PHASECHK.TRANS64.TRYWAIT P0, [R7+URZ], R0 ;  /* 0x00000000070075a7 */ /* 0x001064000800017f */
[----:B-1----:R-:W-:Y:S05]  /*17af0*/  @!P0 NANOSLEEP.SYNCS 0x989680 ;  /* 0x009896800000895d */ /* 0x002fea0003900000 */
[----:B------:R-:W1:Y:S02]  /*17b00*/  @!P0 SYNCS.PHASECHK.TRANS64 P0, [R7+URZ], R0 ;  /* 0x00000000070085a7 */ /* 0x000e64000800007f */
[----:B-1----:R-:W-:Y:S05]  /*17b10*/  @!P0 BRA `(.L_x_562) ;  /* 0xfffffffc00f08947 */ /* 0x002fea000383ffff */
[----:B------:R-:W-:Y:S05]  /*17b20*/  BRA `(.L_x_576) ;  /* 0xfffffff800947947 */ /* 0x000fea000383ffff */
.L_x_563:
[----:B0-----:R0:W1:Y:S02]  /*17b30*/  SYNCS.PHASECHK.TRANS64.TRYWAIT P0, [R7+URZ], R0 ;  /* 0x00000000070075a7 */ /* 0x001064000800017f */
[----:B-1----:R-:W-:Y:S05]  /*17b40*/  @!P0 NANOSLEEP.SYNCS 0x989680 ;  /* 0x009896800000895d */ /* 0x002fea0003900000 */
[----:B------:R-:W1:Y:S02]  /*17b50*/  @!P0 SYNCS.PHASECHK.TRANS64 P0, [R7+URZ], R0 ;  /* 0x00000000070085a7 */ /* 0x000e64000800007f */
[----:B-1----:R-:W-:Y:S05]  /*17b60*/  @!P0 BRA `(.L_x_563) ;  /* 0xfffffffc00f08947 */ /* 0x002fea000383ffff */
[----:B------:R-:W-:Y:S05]  /*17b70*/  BRA `(.L_x_577) ;  /* 0xfffffff800a47947 */ /* 0x000fea000383ffff */
.L_x_564:
[----:B0-----:R0:W1:Y:S02]  /*17b80*/  SYNCS.PHASECHK.TRANS64.TRYWAIT P0, [R7+URZ], R0 ;  /* 0x00000000070075a7 */ /* 0x001064000800017f */
[----:B-1----:R-:W-:Y:S05]  /*17b90*/  @!P0 NANOSLEEP.SYNCS 0x989680 ;  /* 0x009896800000895d */ /* 0x002fea0003900000 */
[----:B------:R-:W1:Y:S02]  /*17ba0*/  @!P0 SYNCS.PHASECHK.TRANS64 P0, [R7+URZ], R0 ;  /* 0x00000000070085a7 */ /* 0x000e64000800007f */
[----:B-1----:R-:W-:Y:S05]  /*17bb0*/  @!P0 BRA `(.L_x_564) ;  /* 0xfffffffc00f08947 */ /* 0x002fea000383ffff */
[----:B------:R-:W-:Y:S05]  /*17bc0*/  BRA `(.L_x_578) ;  /* 0xfffffff800b47947 */ /* 0x000fea000383ffff */
.L_x_565:
[----:B0-----:R0:W1:Y:S02]  /*17bd0*/  SYNCS.PHASECHK.TRANS64.TRYWAIT P0, [R7+URZ], R0 ;  /* 0x00000000070075a7 */ /* 0x001064000800017f */
[----:B-1----:R-:W-:Y:S05]  /*17be0*/  @!P0 NANOSLEEP.SYNCS 0x989680 ;  /* 0x009896800000895d */ /* 0x002fea0003900000 */
[----:B------:R-:W1:Y:S02]  /*17bf0*/  @!P0 SYNCS.PHASECHK.TRANS64 P0, [R7+URZ], R0 ;  /* 0x00000000070085a7 */ /* 0x000e64000800007f */
[----:B-1----:R-:W-:Y:S05]  /*17c00*/  @!P0 BRA `(.L_x_565) ;  /* 0xfffffffc00f08947 */ /* 0x002fea000383ffff */
[----:B------:R-:W-:Y:S05]  /*17c10*/  BRA `(.L_x_579) ;  /* 0xfffffff800c47947 */ /* 0x000fea000383ffff */
.L_x_566:
[----:B0-----:R0:W1:Y:S02]  /*17c20*/  SYNCS.PHASECHK.TRANS64.TRYWAIT P0, [R7+URZ], R0 ;  /* 0x00000000070075a7 */ /* 0x001064000800017f */
[----:B-1----:R-:W-:Y:S05]  /*17c30*/  @!P0 NANOSLEEP.SYNCS 0x989680 ;  /* 0x009896800000895d */ /* 0x002fea0003900000 */
[----:B------:R-:W1:Y:S02]  /*17c40*/  @!P0 SYNCS.PHASECHK.TRANS64 P0, [R7+URZ], R0 ;  /* 0x00000000070085a7 */ /* 0x000e64000800007f */
[----:B-1----:R-:W-:Y:S05]  /*17c50*/  @!P0 BRA `(.L_x_566) ;  /* 0xfffffffc00f08947 */ /* 0x002fea000383ffff */
[----:B------:R-:W-:Y:S05]  /*17c60*/  BRA `(.L_x_580) ;  /* 0xfffffff800d47947 */ /* 0x000fea000383ffff */
.L_x_581:
[----:B------:R-:W-:-:S00]  /*17c70*/  BRA `(.L_x_581) ;  /* 0xfffffffc00fc7947 */ /* 0x000fc0000383ffff */
[----:B------:R-:W-:-:S00]  /*17c80*/  NOP ;  /* 0x0000000000007918 */ /* 0x000fc00000000000 */
[----:B------:R-:W-:-:S00]  /*17c90*/  NOP ;  /* 0x0000000000007918 */ /* 0x000fc00000000000 */
[----:B------:R-:W-:-:S00]  /*17ca0*/  NOP ;  /* 0x0000000000007918 */ /* 0x000fc00000000000 */
[----:B------:R-:W-:-:S00]  /*17cb0*/  NOP ;  /* 0x0000000000007918 */ /* 0x000fc00000000000 */
[----:B------:R-:W-:-:S00]  /*17cc0*/  NOP ;  /* 0x0000000000007918 */ /* 0x000fc00000000000 */
[----:B------:R-:W-:-:S00]  /*17cd0*/  NOP ;  /* 0x0000000000007918 */ /* 0x000fc00000000000 */
[----:B------:R-:W-:-:S00]  /*17ce0*/  NOP ;  /* 0x0000000000007918 */ /* 0x000fc00000000000 */
[----:B------:R-:W-:-:S00]  /*17cf0*/  NOP ;  /* 0x0000000000007918 */ /* 0x000fc00000000000 */
.L_x_582:


//--------------------- .nv.global.init           --------------------------
	.section	.nv.global.init,"aw",@progbits
.nv.global.init:
	.type		$str$22,@object
	.size		$str$22,($str$23 - $str$22)
$str$22:
        /*0000*/ 	.byte	0x6b, 0x5f, 0x74, 0x69, 0x6c, 0x65, 0x5f, 0x63, 0x6f, 0x75, 0x6e, 0x74, 0x20, 0x3e, 0x3d, 0x20
        /*0010*/ 	.byte	0x31, 0x00
	.type		$str$23,@object
	.size		$str$23,(__unnamed_1 - $str$23)
$str$23:
        /*0012*/ 	.byte	0x2f, 0x74, 0x6d, 0x70, 0x2f, 0x63, 0x75, 0x74, 0x6c, 0x61, 0x73, 0x73, 0x5f, 0x73, 0x77, 0x65
        /*0022*/ 	.byte	0x65, 0x70, 0x5f, 0x73, 0x72, 0x63, 0x2f, 0x69, 0x6e, 0x63, 0x6c, 0x75, 0x64, 0x65, 0x2f, 0x63
        /*0032*/ 	.byte	0x75, 0x74, 0x6c, 0x61, 0x73, 0x73, 0x2f, 0x67, 0x65, 0x6d, 0x6d, 0x2f, 0x63, 0x6f, 0x6c, 0x6c
        /*0042*/ 	.byte	0x65, 0x63, 0x74, 0x69, 0x76, 0x65, 0x2f, 0x73, 0x6d, 0x39, 0x30, 0x5f, 0x6d, 0x6d, 0x61, 0x5f
        /*0052*/ 	.byte	0x74, 0x6d, 0x61, 0x5f, 0x67, 0x6d, 0x6d, 0x61, 0x5f, 0x73, 0x73, 0x5f, 0x77, 0x61, 0x72, 0x70
        /*0062*/ 	.byte	0x73, 0x70, 0x65, 0x63, 0x69, 0x61, 0x6c, 0x69, 0x7a, 0x65, 0x64, 0x2e, 0x68, 0x70, 0x70, 0x00
	.type		__unnamed_1,@object
	.size		__unnamed_1,(.L_0 - __unnamed_1)
__unnamed_1:
        /* <DEDUP_REMOVED lines=181> */
        /*0bc2*/ 	.byte	0x65, 0x6e, 0x74, 0x69, 0x74, 0x79, 0x5d, 0x00
.L_0:


//--------------------- .nv.shared._ZN7cutlass13device_kernelINS_4gemm6kernel13GemmUniversalIN4cute5tupleIJiiiiEEENS1_10collective13CollectiveMmaINS1_34MainloopSm90TmaGmmaWarpSpecializedILi7ENS5_IJNS4_1CILi1EEESB_SB_EEENS1_35KernelTmaWarpSpecializedCooperativeEEENS5_IJNSA_ILi256EEESF_NSA_ILi32EEEEEENS_10bfloat16_tENS5_IJlSB_lEEESI_SJ_NS4_8TiledMMAINS4_8MMA_AtomIJNS4_4SM904GMMA28MMA_64x256x16_F32BF16BF16_SSILNSN_5MajorE0ELSP_0ELNSN_7ScaleInE1ELSQ_1EEEEEENS4_6LayoutINS5_IJNSA_ILi2EEESB_SB_EEENS5_IJSB_NSA_ILi0EEESW_EEEEENS5_IJNS4_10UnderscoreESZ_SZ_EEEEENS4_13SM90_TMA_LOADENS4_14ComposedLayoutINS4_7SwizzleILi2ELi4ELi3EEENS4_18smem_ptr_flag_bitsILi16EEENST_INS5_IJNSA_ILi8EEESG_EEENS5_IJSG_SB_EEEEEEEvNS4_8identityES12_S1C_vS1D_EENS_8epilogue10collective6detail29Sm90TmaWarpSpecializedAdapterINS1G_15DefaultEpilogueISI_SJ_SJ_NS1F_6thread17LinearCombinationISI_Li1EffLNS1K_9ScaleType4KindE0ELNS_15FloatRoundStyleE2ESI_EENS1_15EpilogueDefaultEEEEEvvEEEEvNT_6ParamsE --------------------------
	.section	.nv.shared._ZN7cutlass13device_kernelINS_4gemm6kernel13GemmUniversalIN4cute5tupleIJiiiiEEENS1_10collective13CollectiveMmaINS1_34MainloopSm90TmaGmmaWarpSpecializedILi7ENS5_IJNS4_1CILi1EEESB_SB_EEENS1_35KernelTmaWarpSpecializedCooperativeEEENS5_IJNSA_ILi256EEESF_NSA_ILi32EEEEEENS_10bfloat16_tENS5_IJlSB_lEEESI_SJ_NS4_8TiledMMAINS4_8MMA_AtomIJNS4_4SM904GMMA28MMA_64x256x16_F32BF16BF16_SSILNSN_5MajorE0ELSP_0ELNSN_7ScaleInE1ELSQ_1EEEEEENS4_6LayoutINS5_IJNSA_ILi2EEESB_SB_EEENS5_IJSB_NSA_ILi0EEESW_EEEEENS5_IJNS4_10UnderscoreESZ_SZ_EEEEENS4_13SM90_TMA_LOADENS4_14ComposedLayoutINS4_7SwizzleILi2ELi4ELi3EEENS4_18smem_ptr_flag_bitsILi16EEENST_INS5_IJNSA_ILi8EEESG_EEENS5_IJSG_SB_EEEEEEEvNS4_8identityES12_S1C_vS1D_EENS_8epilogue10collective6detail29Sm90TmaWarpSpecializedAdapterINS1G_15DefaultEpilogueISI_SJ_SJ_NS1F_6thread17LinearCombinationISI_Li1EffLNS1K_9ScaleType4KindE0ELNS_15FloatRoundStyleE2ESI_EENS1_15EpilogueDefaultEEEEEvvEEEEvNT_6ParamsE,"aw",@nobits
	.sectionflags	@""
	.align	16
	.zero		1024


//--------------------- .nv.shared.reserved.0     --------------------------
	.section	.nv.shared.reserved.0,"aw",@nobits
	.weak		__nv_reservedSMEM_offset_0_alias
	.size		__nv_reservedSMEM_offset_0_alias, 0, 0
	.other		__nv_reservedSMEM_offset_0_alias,@"STO_CUDA_RESERVED_SHARED STV_DEFAULT"
__nv_reservedSMEM_offset_0_alias:
	.zero		0


//--------------------- .nv.global                --------------------------
	.section	.nv.global,"aw",@nobits
.nv.global:
	.type		_ZN40_INTERNAL_068e9a66_4_k_cu_0552e3d1_106894cute1_E,@object
	.size		_ZN40_INTERNAL_068e9a66_4_k_cu_0552e3d1_106894cute1_E,(_ZN40_INTERNAL_068e9a66_4_k_cu_0552e3d1_106894cuda3std3__45__cpo6cbeginE - _ZN40_INTERNAL_068e9a66_4_k_cu_0552e3d1_106894cute1_E)
_ZN40_INTERNAL_068e9a66_4_k_cu_0552e3d1_106894cute1_E:
	.zero		1
	.type		_ZN40_INTERNAL_068e9a66_4_k_cu_0552e3d1_106894cuda3std3__45__cpo6cbeginE,@object
	.size		_ZN40_INTERNAL_068e9a66_4_k_cu_0552e3d1_106894cuda3std3__45__cpo6cbeginE,(_ZN40_INTERNAL_068e9a66_4_k_cu_0552e3d1_106894cuda3std3__48in_placeE - _ZN40_INTERNAL_068e9a66_4_k_cu_0552e3d1_106894cuda3std3__45__cpo6cbeginE)
_ZN40_INTERNAL_068e9a66_4_k_cu_0552e3d1_106894cuda3std3__45__cpo6cbeginE:
	.zero		1
	.type		_ZN40_INTERNAL_068e9a66_4_k_cu_0552e3d1_106894cuda3std3__48in_placeE,@object
	.size		_ZN40_INTERNAL_068e9a66_4_k_cu_0552e3d1_106894cuda3std3__48in_placeE,(_ZN40_INTERNAL_068e9a66_4_k_cu_0552e3d1_106894cuda3std6ranges3__45__cpo9iter_moveE - _ZN40_INTERNAL_068e9a66_4_k_cu_0552e3d1_106894cuda3std3__48in_placeE)
_ZN40_INTERNAL_068e9a66_4_k_cu_0552e3d1_106894cuda3std3__48in_placeE:
	.zero		1
	.type		_ZN40_INTERNAL_068e9a66_4_k_cu_0552e3d1_106894cuda3std6ranges3__45__cpo9iter_moveE,@object
	.size		_ZN40_INTERNAL_068e9a66_4_k_cu_0552e3d1_106894cuda3std6ranges3__45__cpo9iter_moveE,(_ZN40_INTERNAL_068e9a66_4_k_cu_0552e3d1_106894cuda3std3__45__cpo5beginE - _ZN40_INTERNAL_068e9a66_4_k_cu_0552e3d1_106894cuda3std6ranges3__45__cpo9iter_moveE)
_ZN40_INTERNAL_068e9a66_4_k_cu_0552e3d1_106894cuda3std6ranges3__45__cpo9iter_moveE:
	.zero		1
	.type		_ZN40_INTERNAL_068e9a66_4_k_cu_0552e3d1_106894cuda3std3__45__cpo5beginE,@object
	.size		_ZN40_INTERNAL_068e9a66_4_k_cu_0552e3d1_106894cuda3std3__45__cpo5beginE,(_ZN40_INTERNAL_068e9a66_4_k_cu_0552e3d1_106894cuda3std3__442_GLOBAL__N__068e9a66_4_k_cu_0552e3d1_106896ignoreE - _ZN40_INTERNAL_068e9a66_4_k_cu_0552e3d1_106894cuda3std3__45__cpo5beginE)
_ZN40_INTERNAL_068e9a66_4_k_cu_0552e3d1_106894cuda3std3__45__cpo5beginE:
	.zero		1
	.type		_ZN40_INTERNAL_068e9a66_4_k_cu_0552e3d1_106894cuda3std3__442_GLOBAL__N__068e9a66_4_k_cu_0552e3d1_106896ignoreE,@object
	.size		_ZN40_INTERNAL_068e9a66_4_k_cu_0552e3d1_106894cuda3std3__442_GLOBAL__N__068e9a66_4_k_cu_0552e3d1_106896ignoreE,(_ZN40_INTERNAL_068e9a66_4_k_cu_0552e3d1_106894cute7productE - _ZN40_INTERNAL_068e9a66_4_k_cu_0552e3d1_106894cuda3std3__442_GLOBAL__N__068e9a66_4_k_cu_0552e3d1_106896ignoreE)
_ZN40_INTERNAL_068e9a66_4_k_cu_0552e3d1_106894cuda3std3__442_GLOBAL__N__068e9a66_4_k_cu_0552e3d1_106896ignoreE:
	.zero		1
	.type		_ZN40_INTERNAL_068e9a66_4_k_cu_0552e3d1_106894cute7productE,@object
	.size		_ZN40_INTERNAL_068e9a66_4_k_cu_0552e3d1_106894cute7productE,(_ZN40_INTERNAL_068e9a66_4_k_cu_0552e3d1_106894cuda3std3__45__cpo3endE - _ZN40_INTERNAL_068e9a66_4_k_cu_0552e3d1_106894cute7productE)
_ZN40_INTERNAL_068e9a66_4_k_cu_0552e3d1_106894cute7productE:
	.zero		1
	.type		_ZN40_INTERNAL_068e9a66_4_k_cu_0552e3d1_106894cuda3std3__45__cpo3endE,@object
	.size		_ZN40_INTERNAL_068e9a66_4_k_cu_0552e3d1_106894cuda3std3__45__cpo3endE,(_ZN40_INTERNAL_068e9a66_4_k_cu_0552e3d1_106894cuda3std3__419piecewise_constructE - _ZN40_INTERNAL_068e9a66_4_k_cu_0552e3d1_106894cuda3std3__45__cpo3endE)
_ZN40_INTERNAL_068e9a66_4_k_cu_0552e3d1_106894cuda3std3__45__cpo3endE:
	.zero		1
	.type		_ZN40_INTERNAL_068e9a66_4_k_cu_0552e3d1_106894cuda3std3__419piecewise_constructE,@object
	.size		_ZN40_INTERNAL_068e9a66_4_k_cu_0552e3d1_106894cuda3std3__419piecewise_constructE,(_ZN40_INTERNAL_068e9a66_4_k_cu_0552e3d1_106894cuda3std3__45__cpo4cendE - _ZN40_INTERNAL_068e9a66_4_k_cu_0552e3d1_106894cuda3std3__419piecewise_constructE)
_ZN40_INTERNAL_068e9a66_4_k_cu_0552e3d1_106894cuda3std3__419piecewise_constructE:
	.zero		1
	.type		_ZN40_INTERNAL_068e9a66_4_k_cu_0552e3d1_106894cuda3std3__45__cpo4cendE,@object
	.size		_ZN40_INTERNAL_068e9a66_4_k_cu_0552e3d1_106894cuda3std3__45__cpo4cendE,(_ZN40_INTERNAL_068e9a66_4_k_cu_0552e3d1_106894cuda3std6ranges3__45__cpo4swapE - _ZN40_INTERNAL_068e9a66_4_k_cu_0552e3d1_106894cuda3std3__45__cpo4cendE)
_ZN40_INTERNAL_068e9a66_4_k_cu_0552e3d1_106894cuda3std3__45__cpo4cendE:
	.zero		1
	.type		_ZN40_INTERNAL_068e9a66_4_k_cu_0552e3d1_106894cuda3std6ranges3__45__cpo4swapE,@object
	.size		_ZN40_INTERNAL_068e9a66_4_k_cu_0552e3d1_106894cuda3std6ranges3__45__cpo4swapE,(.L_8 - _ZN40_INTERNAL_068e9a66_4_k_cu_0552e3d1_106894cuda3std6ranges3__45__cpo4swapE)
_ZN40_INTERNAL_068e9a66_4_k_cu_0552e3d1_106894cuda3std6ranges3__45__cpo4swapE:
	.zero		1
.L_8:


//--------------------- .nv.constant0._ZN7cutlass13device_kernelINS_4gemm6kernel13GemmUniversalIN4cute5tupleIJiiiiEEENS1_10collective13CollectiveMmaINS1_34MainloopSm90TmaGmmaWarpSpecializedILi7ENS5_IJNS4_1CILi1EEESB_SB_EEENS1_35KernelTmaWarpSpecializedCooperativeEEENS5_IJNSA_ILi256EEESF_NSA_ILi32EEEEEENS_10bfloat16_tENS5_IJlSB_lEEESI_SJ_NS4_8TiledMMAINS4_8MMA_AtomIJNS4_4SM904GMMA28MMA_64x256x16_F32BF16BF16_SSILNSN_5MajorE0ELSP_0ELNSN_7ScaleInE1ELSQ_1EEEEEENS4_6LayoutINS5_IJNSA_ILi2EEESB_SB_EEENS5_IJSB_NSA_ILi0EEESW_EEEEENS5_IJNS4_10UnderscoreESZ_SZ_EEEEENS4_13SM90_TMA_LOADENS4_14ComposedLayoutINS4_7SwizzleILi2ELi4ELi3EEENS4_18smem_ptr_flag_bitsILi16EEENST_INS5_IJNSA_ILi8EEESG_EEENS5_IJSG_SB_EEEEEEEvNS4_8identityES12_S1C_vS1D_EENS_8epilogue10collective6detail29Sm90TmaWarpSpecializedAdapterINS1G_15DefaultEpilogueISI_SJ_SJ_NS1F_6thread17LinearCombinationISI_Li1EffLNS1K_9ScaleType4KindE0ELNS_15FloatRoundStyleE2ESI_EENS1_15EpilogueDefaultEEEEEvvEEEEvNT_6ParamsE --------------------------
	.section	.nv.constant0._ZN7cutlass13device_kernelINS_4gemm6kernel13GemmUniversalIN4cute5tupleIJiiiiEEENS1_10collective13CollectiveMmaINS1_34MainloopSm90TmaGmmaWarpSpecializedILi7ENS5_IJNS4_1CILi1EEESB_SB_EEENS1_35KernelTmaWarpSpecializedCooperativeEEENS5_IJNSA_ILi256EEESF_NSA_ILi32EEEEEENS_10bfloat16_tENS5_IJlSB_lEEESI_SJ_NS4_8TiledMMAINS4_8MMA_AtomIJNS4_4SM904GMMA28MMA_64x256x16_F32BF16BF16_SSILNSN_5MajorE0ELSP_0ELNSN_7ScaleInE1ELSQ_1EEEEEENS4_6LayoutINS5_IJNSA_ILi2EEESB_SB_EEENS5_IJSB_NSA_ILi0EEESW_EEEEENS5_IJNS4_10UnderscoreESZ_SZ_EEEEENS4_13SM90_TMA_LOADENS4_14ComposedLayoutINS4_7SwizzleILi2ELi4ELi3EEENS4_18smem_ptr_flag_bitsILi16EEENST_INS5_IJNSA_ILi8EEESG_EEENS5_IJSG_SB_EEEEEEEvNS4_8identityES12_S1C_vS1D_EENS_8epilogue10collective6detail29Sm90TmaWarpSpecializedAdapterINS1G_15DefaultEpilogueISI_SJ_SJ_NS1F_6thread17LinearCombinationISI_Li1EffLNS1K_9ScaleType4KindE0ELNS_15FloatRoundStyleE2ESI_EENS1_15EpilogueDefaultEEEEEvvEEEEvNT_6ParamsE,"a",@progbits
	.sectionflags	@""
	.align	4
.nv.constant0._ZN7cutlass13device_kernelINS_4gemm6kernel13GemmUniversalIN4cute5tupleIJiiiiEEENS1_10collective13CollectiveMmaINS1_34MainloopSm90TmaGmmaWarpSpecializedILi7ENS5_IJNS4_1CILi1EEESB_SB_EEENS1_35KernelTmaWarpSpecializedCooperativeEEENS5_IJNSA_ILi256EEESF_NSA_ILi32EEEEEENS_10bfloat16_tENS5_IJlSB_lEEESI_SJ_NS4_8TiledMMAINS4_8MMA_AtomIJNS4_4SM904GMMA28MMA_64x256x16_F32BF16BF16_SSILNSN_5MajorE0ELSP_0ELNSN_7ScaleInE1ELSQ_1EEEEEENS4_6LayoutINS5_IJNSA_ILi2EEESB_SB_EEENS5_IJSB_NSA_ILi0EEESW_EEEEENS5_IJNS4_10UnderscoreESZ_SZ_EEEEENS4_13SM90_TMA_LOADENS4_14ComposedLayoutINS4_7SwizzleILi2ELi4ELi3EEENS4_18smem_ptr_flag_bitsILi16EEENST_INS5_IJNSA_ILi8EEESG_EEENS5_IJSG_SB_EEEEEEEvNS4_8identityES12_S1C_vS1D_EENS_8epilogue10collective6detail29Sm90TmaWarpSpecializedAdapterINS1G_15DefaultEpilogueISI_SJ_SJ_NS1F_6thread17LinearCombinationISI_Li1EffLNS1K_9ScaleType4KindE0ELNS_15FloatRoundStyleE2ESI_EENS1_15EpilogueDefaultEEEEEvvEEEEvNT_6ParamsE:
	.zero		1664


//--------------------- SYMBOLS --------------------------

	.type		.nv.reservedSmem.offset0,@object
	.size		.nv.reservedSmem.offset0,0x4
	.type		__assertfail,@function
